def matmul_kernel(
    a_ptr,
    b_ptr,
    c_ptr,
    M,
    N,
    K,
    stride_am,
    stride_ak,
    stride_bk,
    stride_bn,
    stride_cm,
    stride_cn,
    BLOCK_M: tl.constexpr,
    BLOCK_N: tl.constexpr,
    BLOCK_K: tl.constexpr,
    GROUP_M: tl.constexpr,
):
    pid = tl.program_id(axis=0)
    num_pid_m = tl.cdiv(M, BLOCK_M)
    num_pid_n = tl.cdiv(N, BLOCK_N)
    num_pid_in_group = GROUP_M * num_pid_n
    group_id = pid // num_pid_in_group
    first_pid_m = group_id * GROUP_M
    group_size_m = min(num_pid_m - first_pid_m, GROUP_M)
    pid_m = first_pid_m + ((pid % num_pid_in_group) % group_size_m)
    pid_n = (pid % num_pid_in_group) // group_size_m

    offs_am = (pid_m * BLOCK_M + tl.arange(0, BLOCK_M)) % M
    offs_bn = (pid_n * BLOCK_N + tl.arange(0, BLOCK_N)) % N
    offs_k = tl.arange(0, BLOCK_K)
    a_ptrs = a_ptr + offs_am[:, None] * stride_am + offs_k[None, :] * stride_ak
    b_ptrs = b_ptr + offs_k[:, None] * stride_bk + offs_bn[None, :] * stride_bn

    acc = tl.zeros((BLOCK_M, BLOCK_N), dtype=tl.float32)
    for kk in range(0, tl.cdiv(K, BLOCK_K)):
        a = tl.load(a_ptrs, mask=offs_k[None, :] < K - kk * BLOCK_K, other=0.0)
        b = tl.load(b_ptrs, mask=offs_k[:, None] < K - kk * BLOCK_K, other=0.0)
        acc = tl.dot(a, b, acc)
        a_ptrs += BLOCK_K * stride_ak
        b_ptrs += BLOCK_K * stride_bk

    c = acc.to(c_ptr.dtype.element_ty)
    offs_cm = pid_m * BLOCK_M + tl.arange(0, BLOCK_M)
    offs_cn = pid_n * BLOCK_N + tl.arange(0, BLOCK_N)
    c_ptrs = c_ptr + offs_cm[:, None] * stride_cm + offs_cn[None, :] * stride_cn
    mask = (offs_cm[:, None] < M) & (offs_cn[None, :] < N)
    tl.store(c_ptrs, c, mask=mask)

# config = {"BLOCK_K": 32, "BLOCK_M": 128, "BLOCK_N": 256, "GROUP_M": 8, "arch": "sm_100", "dtype": "fp32", "num_ctas": 1, "num_stages": 3, "num_warps": 8}
# arch = sm_100


// ===== COMPILED SASS (sm_100a) =====

	.target	sm_100a

	.elftype	@"ET_EXEC"


//--------------------- .note.nv.tkinfo           --------------------------
	.section	.note.nv.tkinfo,"",@"SHT_NOTE"
	.sectionflags	@"SHF_NOTE_NV_TKINFO"
	.tkinfo
        /*0018*/ 	.word	0x00000081
        /*0030*/ 	.string	""
        /*0030*/ 	.string	"ptxas-blackwell"
        /*0030*/ 	.string	"Cuda compilation tools, release 12.9, V12.9.86"
        /*0030*/ 	.string	"Build cuda_12.9.r12.9/compiler.36037853_0"
        /*0030*/ 	.string	"-v  -suppress-debug-info  -lineinfo  -arch sm_100a "



//--------------------- .note.nv.cuver            --------------------------
	.section	.note.nv.cuver,"",@"SHT_NOTE"
	.sectionflags	@"SHF_NOTE_NV_CUVER"
        /*0018*/ 	.short	0x0001
        /*001a*/ 	.short	0x0064
        /*001c*/ 	.short	0x0001
        /*001e*/ 	.short	0x0000
        /*0020*/ 	.short	0x0001
        /*0022*/ 	.short	0x0000


//--------------------- .nv.info                  --------------------------
	.section	.nv.info,"",@"SHT_CUDA_INFO"
	.align	4


	//----- nvinfo : EIATTR_REGCOUNT
	.align		4
        /*0000*/ 	.byte	0x04, 0x2f
        /*0002*/ 	.short	(.L_4 - .L_3)
	.align		4
.L_3:
        /*0004*/ 	.word	index@(matmul_kernel)
        /*0008*/ 	.word	0x000000ec


	//----- nvinfo : EIATTR_FRAME_SIZE
	.align		4
.L_4:
        /*000c*/ 	.byte	0x04, 0x11
        /*000e*/ 	.short	(.L_6 - .L_5)
	.align		4
.L_5:
        /*0010*/ 	.word	index@($__internal_2_$__cuda_sm10x_tcgen05_guardrail_trap_unallocated_columns_being_dealloced)
        /*0014*/ 	.word	0x00000000


	//----- nvinfo : EIATTR_FRAME_SIZE
	.align		4
.L_6:
        /*0018*/ 	.byte	0x04, 0x11
        /*001a*/ 	.short	(.L_8 - .L_7)
	.align		4
.L_7:
        /*001c*/ 	.word	index@($__internal_1_$__cuda_sm10x_tcgen05_guardrail_trap_phase_invalid_during_alloc)
        /*0020*/ 	.word	0x00000000


	//----- nvinfo : EIATTR_FRAME_SIZE
	.align		4
.L_8:
        /*0024*/ 	.byte	0x04, 0x11
        /*0026*/ 	.short	(.L_10 - .L_9)
	.align		4
.L_9:
        /*0028*/ 	.word	index@($__internal_0_$__cuda_sm10x_tcgen05_guardrail_trap_col_being_dealloced_not_returned_by_alloc)
        /*002c*/ 	.word	0x00000000


	//----- nvinfo : EIATTR_FRAME_SIZE
	.align		4
.L_10:
        /*0030*/ 	.byte	0x04, 0x11
        /*0032*/ 	.short	(.L_12 - .L_11)
	.align		4
.L_11:
        /*0034*/ 	.word	index@(matmul_kernel)
        /*0038*/ 	.word	0x00000000


	//----- nvinfo : EIATTR_MIN_STACK_SIZE
	.align		4
.L_12:
        /*003c*/ 	.byte	0x04, 0x12
        /*003e*/ 	.short	(.L_14 - .L_13)
	.align		4
.L_13:
        /*0040*/ 	.word	index@(matmul_kernel)
        /*0044*/ 	.word	0x00000000
.L_14:


//--------------------- .nv.info.matmul_kernel    --------------------------
	.section	.nv.info.matmul_kernel,"",@"SHT_CUDA_INFO"
	.sectionflags	@""
	.align	4


	//----- nvinfo : EIATTR_CUDA_API_VERSION
	.align		4
        /*0000*/ 	.byte	0x04, 0x37
        /*0002*/ 	.short	(.L_16 - .L_15)
.L_15:
        /*0004*/ 	.word	0x00000081


	//----- nvinfo : EIATTR_KPARAM_INFO
	.align		4
.L_16:
        /*0008*/ 	.byte	0x04, 0x17
        /*000a*/ 	.short	(.L_18 - .L_17)
.L_17:
        /*000c*/ 	.word	0x00000000
        /*0010*/ 	.short	0x000d
        /*0012*/ 	.short	0x0048
        /*0014*/ 	.byte	0x00, 0xf4, 0x21, 0x00


	//----- nvinfo : EIATTR_KPARAM_INFO
	.align		4
.L_18:
        /*0018*/ 	.byte	0x04, 0x17
        /*001a*/ 	.short	(.L_20 - .L_19)
.L_19:
        /*001c*/ 	.word	0x00000000
        /*0020*/ 	.short	0x000c
        /*0022*/ 	.short	0x0040
        /*0024*/ 	.byte	0x00, 0xf4, 0x21, 0x00


	//----- nvinfo : EIATTR_KPARAM_INFO
	.align		4
.L_20:
        /*0028*/ 	.byte	0x04, 0x17
        /*002a*/ 	.short	(.L_22 - .L_21)
.L_21:
        /*002c*/ 	.word	0x00000000
        /*0030*/ 	.short	0x000b
        /*0032*/ 	.short	0x0038
        /*0034*/ 	.byte	0x00, 0xf0, 0x11, 0x00


	//----- nvinfo : EIATTR_KPARAM_INFO
	.align		4
.L_22:
        /*0038*/ 	.byte	0x04, 0x17
        /*003a*/ 	.short	(.L_24 - .L_23)
.L_23:
        /*003c*/ 	.word	0x00000000
        /*0040*/ 	.short	0x000a
        /*0042*/ 	.short	0x0034
        /*0044*/ 	.byte	0x00, 0xf0, 0x11, 0x00


	//----- nvinfo : EIATTR_KPARAM_INFO
	.align		4
.L_24:
        /*0048*/ 	.byte	0x04, 0x17
        /*004a*/ 	.short	(.L_26 - .L_25)
.L_25:
        /*004c*/ 	.word	0x00000000
        /*0050*/ 	.short	0x0009
        /*0052*/ 	.short	0x0030
        /*0054*/ 	.byte	0x00, 0xf0, 0x11, 0x00


	//----- nvinfo : EIATTR_KPARAM_INFO
	.align		4
.L_26:
        /*0058*/ 	.byte	0x04, 0x17
        /*005a*/ 	.short	(.L_28 - .L_27)
.L_27:
        /*005c*/ 	.word	0x00000000
        /*0060*/ 	.short	0x0008
        /*0062*/ 	.short	0x002c
        /*0064*/ 	.byte	0x00, 0xf0, 0x11, 0x00


	//----- nvinfo : EIATTR_KPARAM_INFO
	.align		4
.L_28:
        /*0068*/ 	.byte	0x04, 0x17
        /*006a*/ 	.short	(.L_30 - .L_29)
.L_29:
        /*006c*/ 	.word	0x00000000
        /*0070*/ 	.short	0x0007
        /*0072*/ 	.short	0x0028
        /*0074*/ 	.byte	0x00, 0xf0, 0x11, 0x00


	//----- nvinfo : EIATTR_KPARAM_INFO
	.align		4
.L_30:
        /*0078*/ 	.byte	0x04, 0x17
        /*007a*/ 	.short	(.L_32 - .L_31)
.L_31:
        /*007c*/ 	.word	0x00000000
        /*0080*/ 	.short	0x0006
        /*0082*/ 	.short	0x0024
        /*0084*/ 	.byte	0x00, 0xf0, 0x11, 0x00


	//----- nvinfo : EIATTR_KPARAM_INFO
	.align		4
.L_32:
        /*0088*/ 	.byte	0x04, 0x17
        /*008a*/ 	.short	(.L_34 - .L_33)
.L_33:
        /*008c*/ 	.word	0x00000000
        /*0090*/ 	.short	0x0005
        /*0092*/ 	.short	0x0020
        /*0094*/ 	.byte	0x00, 0xf0, 0x11, 0x00


	//----- nvinfo : EIATTR_KPARAM_INFO
	.align		4
.L_34:
        /*0098*/ 	.byte	0x04, 0x17
        /*009a*/ 	.short	(.L_36 - .L_35)
.L_35:
        /*009c*/ 	.word	0x00000000
        /*00a0*/ 	.short	0x0004
        /*00a2*/ 	.short	0x001c
        /*00a4*/ 	.byte	0x00, 0xf0, 0x11, 0x00


	//----- nvinfo : EIATTR_KPARAM_INFO
	.align		4
.L_36:
        /*00a8*/ 	.byte	0x04, 0x17
        /*00aa*/ 	.short	(.L_38 - .L_37)
.L_37:
        /*00ac*/ 	.word	0x00000000
        /*00b0*/ 	.short	0x0003
        /*00b2*/ 	.short	0x0018
        /*00b4*/ 	.byte	0x00, 0xf0, 0x11, 0x00


	//----- nvinfo : EIATTR_KPARAM_INFO
	.align		4
.L_38:
        /*00b8*/ 	.byte	0x04, 0x17
        /*00ba*/ 	.short	(.L_40 - .L_39)
.L_39:
        /*00bc*/ 	.word	0x00000000
        /*00c0*/ 	.short	0x0002
        /*00c2*/ 	.short	0x0010
        /*00c4*/ 	.byte	0x00, 0xf4, 0x21, 0x00


	//----- nvinfo : EIATTR_KPARAM_INFO
	.align		4
.L_40:
        /*00c8*/ 	.byte	0x04, 0x17
        /*00ca*/ 	.short	(.L_42 - .L_41)
.L_41:
        /*00cc*/ 	.word	0x00000000
        /*00d0*/ 	.short	0x0001
        /*00d2*/ 	.short	0x0008
        /*00d4*/ 	.byte	0x00, 0xf4, 0x21, 0x00


	//----- nvinfo : EIATTR_KPARAM_INFO
	.align		4
.L_42:
        /*00d8*/ 	.byte	0x04, 0x17
        /*00da*/ 	.short	(.L_44 - .L_43)
.L_43:
        /*00dc*/ 	.word	0x00000000
        /*00e0*/ 	.short	0x0000
        /*00e2*/ 	.short	0x0000
        /*00e4*/ 	.byte	0x00, 0xf4, 0x21, 0x00


	//----- nvinfo : EIATTR_AT_ENTRY_FRAGMENTS
	.align		4
.L_44:
        /*00e8*/ 	.byte	0x04, 0x4f
        /*00ea*/ 	.short	(.L_46 - .L_45)


	//   ....[0]....
.L_45:
        /*00ec*/ 	.word	0x00000004


	//----- nvinfo : EIATTR_RESERVED_SMEM_USED
	.align		4
.L_46:
        /*00f0*/ 	.byte	0x01, 0x41
	.zero		2


	//----- nvinfo : EIATTR_SPARSE_MMA_MASK
	.align		4
        /*00f4*/ 	.byte	0x03, 0x50
        /*00f6*/ 	.short	0x0000


	//----- nvinfo : EIATTR_TCGEN05_1CTA_USED
	.align		4
        /*00f8*/ 	.byte	0x01, 0x51
	.zero		2


	//----- nvinfo : EIATTR_MAXREG_COUNT
	.align		4
        /*00fc*/ 	.byte	0x03, 0x1b
        /*00fe*/ 	.short	0x00ff


	//----- nvinfo : EIATTR_NUM_BARRIERS
	.align		4
        /*0100*/ 	.byte	0x02, 0x4c
        /*0102*/ 	.byte	0x01
	.zero		1


	//----- nvinfo : EIATTR_INT_WARP_WIDE_INSTR_OFFSETS
	.align		4
        /*0104*/ 	.byte	0x04, 0x31
        /*0106*/ 	.short	(.L_48 - .L_47)


	//   ....[0]....
.L_47:
        /*0108*/ 	.word	0x00002eb0


	//   ....[1]....
        /*010c*/ 	.word	0x00002ed0


	//   ....[2]....
        /*0110*/ 	.word	0x00002fc0


	//   ....[3]....
        /*0114*/ 	.word	0x0000bf10


	//   ....[4]....
        /*0118*/ 	.word	0x0000bf60


	//----- nvinfo : EIATTR_COOP_GROUP_MASK_REGIDS
	.align		4
.L_48:
        /*011c*/ 	.byte	0x04, 0x29
        /*011e*/ 	.short	(.L_50 - .L_49)


	//   ....[0]....
.L_49:
        /*0120*/ 	.word	0xffffffff


	//   ....[1]....
        /*0124*/ 	.word	0xffffffff


	//   ....[2]....
        /*0128*/ 	.word	0xffffffff


	//   ....[3]....
        /*012c*/ 	.word	0xffffffff


	//----- nvinfo : EIATTR_COOP_GROUP_INSTR_OFFSETS
	.align		4
.L_50:
        /*0130*/ 	.byte	0x04, 0x28
        /*0132*/ 	.short	(.L_52 - .L_51)


	//   ....[0]....
.L_51:
        /*0134*/ 	.word	0x00000060


	//   ....[1]....
        /*0138*/ 	.word	0x00000320


	//   ....[2]....
        /*013c*/ 	.word	0x0000bda0


	//   ....[3]....
        /*0140*/ 	.word	0x0000c010


	//----- nvinfo : EIATTR_VRC_CTA_INIT_COUNT
	.align		4
.L_52:
        /*0144*/ 	.byte	0x02, 0x4a
        /*0146*/ 	.byte	0x80
	.zero		1


	//----- nvinfo : EIATTR_MBARRIER_INSTR_OFFSETS
	.align		4
        /*0148*/ 	.byte	0x04, 0x39
        /*014a*/ 	.short	(.L_54 - .L_53)


	//   ....[0]....
.L_53:
        /*014c*/ 	.word	0x00003070
        /*0150*/ 	.word	0x000000ff
        /*0154*/ 	.word	0x00000000
        /*0158*/ 	.short	0x0100
        /*015a*/ 	.byte	0x0a
	.zero		1


	//   ....[1]....
        /*015c*/ 	.word	0x00003130
        /*0160*/ 	.word	0x000000ff
        /*0164*/ 	.word	0x00020008
        /*0168*/ 	.short	0x0100
        /*016a*/ 	.byte	0x09
	.zero		1


	//   ....[2]....
        /*016c*/ 	.word	0x00006370
        /*0170*/ 	.word	0x000000ff
        /*0174*/ 	.word	0x00000000
        /*0178*/ 	.short	0x010a
        /*017a*/ 	.byte	0x0a
	.zero		1


	//   ....[3]....
        /*017c*/ 	.word	0x00007950
        /*0180*/ 	.word	0x000000ff
        /*0184*/ 	.word	0x00000000
        /*0188*/ 	.short	0x010a
        /*018a*/ 	.byte	0x0a
	.zero		1


	//   ....[4]....
        /*018c*/ 	.word	0x00007ad0
        /*0190*/ 	.word	0x000000ff
        /*0194*/ 	.word	0x00020000
        /*0198*/ 	.short	0x0108
        /*019a*/ 	.byte	0x09
	.zero		1


	//   ....[5]....
        /*019c*/ 	.word	0x00007b10
        /*01a0*/ 	.word	0x000000ff
        /*01a4*/ 	.word	0x00020008
        /*01a8*/ 	.short	0x0108
        /*01aa*/ 	.byte	0x09
	.zero		1


	//   ....[6]....
        /*01ac*/ 	.word	0x0000c030
        /*01b0*/ 	.word	0x000000ff
        /*01b4*/ 	.word	0x00000000
        /*01b8*/ 	.short	0x010a
        /*01ba*/ 	.byte	0x0a
	.zero		1


	//   ....[7]....
        /*01bc*/ 	.word	0x0000c060
        /*01c0*/ 	.word	0x000000ff
        /*01c4*/ 	.word	0x00000000
        /*01c8*/ 	.short	0x010a
        /*01ca*/ 	.byte	0x0a
	.zero		1


	//----- nvinfo : EIATTR_NUM_MBARRIERS
	.align		4
.L_54:
        /*01cc*/ 	.byte	0x03, 0x38
        /*01ce*/ 	.short	0x0002


	//----- nvinfo : EIATTR_EXIT_INSTR_OFFSETS
	.align		4
        /*01d0*/ 	.byte	0x04, 0x1c
        /*01d2*/ 	.short	(.L_56 - .L_55)


	//   ....[0]....
.L_55:
        /*01d4*/ 	.word	0x0000c020


	//----- nvinfo : EIATTR_REQNTID
	.align		4
.L_56:
        /*01d8*/ 	.byte	0x04, 0x10
        /*01da*/ 	.short	(.L_58 - .L_57)
.L_57:
        /*01dc*/ 	.word	0x00000100
        /*01e0*/ 	.word	0x00000001
        /*01e4*/ 	.word	0x00000001


	//----- nvinfo : EIATTR_CRS_STACK_SIZE
	.align		4
.L_58:
        /*01e8*/ 	.byte	0x04, 0x1e
        /*01ea*/ 	.short	(.L_60 - .L_59)
.L_59:
        /*01ec*/ 	.word	0x00000000


	//----- nvinfo : EIATTR_CBANK_PARAM_SIZE
	.align		4
.L_60:
        /*01f0*/ 	.byte	0x03, 0x19
        /*01f2*/ 	.short	0x0050


	//----- nvinfo : EIATTR_PARAM_CBANK
	.align		4
        /*01f4*/ 	.byte	0x04, 0x0a
        /*01f6*/ 	.short	(.L_62 - .L_61)
	.align		4
.L_61:
        /*01f8*/ 	.word	index@(.nv.constant0.matmul_kernel)
        /*01fc*/ 	.short	0x0380
        /*01fe*/ 	.short	0x0050


	//----- nvinfo : EIATTR_SW_WAR
	.align		4
.L_62:
        /*0200*/ 	.byte	0x04, 0x36
        /*0202*/ 	.short	(.L_64 - .L_63)
.L_63:
        /*0204*/ 	.word	0x00000008
.L_64:


//--------------------- .nv.compat                --------------------------
	.section	.nv.compat,"",@"SHT_CUDA_COMPAT_INFO"
	.align	4
        /*0000*/ 	.byte	0x02, 0x02, 0x02, 0x00, 0x02, 0x05, 0x05, 0x00, 0x02, 0x03, 0x00, 0x00, 0x02, 0x06, 0x01, 0x00


//--------------------- .nv.callgraph             --------------------------
	.section	.nv.callgraph,"",@"SHT_CUDA_CALLGRAPH"
	.align	4
	.sectionentsize	8
	.align		4
        /*0000*/ 	.word	0x00000000
	.align		4
        /*0004*/ 	.word	0xffffffff
	.align		4
        /*0008*/ 	.word	0x00000000
	.align		4
        /*000c*/ 	.word	0xfffffffe
	.align		4
        /*0010*/ 	.word	0x00000000
	.align		4
        /*0014*/ 	.word	0xfffffffd
	.align		4
        /*0018*/ 	.word	0x00000000
	.align		4
        /*001c*/ 	.word	0xfffffffc


//--------------------- .text.matmul_kernel       --------------------------
	.section	.text.matmul_kernel,"ax",@progbits
	.align	128
        .global         matmul_kernel
        .type           matmul_kernel,@function
        .size           matmul_kernel,(.L_x_34 - matmul_kernel)
        .other          matmul_kernel,@"STO_CUDA_ENTRY STV_DEFAULT"
matmul_kernel:
.text.matmul_kernel:
[----:B------:R-:W1:Y:S01]  /*0000*/  LDC R1, c[0x0][0x37c] ;  /* 0x0000df00ff017b82 */ /* 0x000e620000000800 */
[----:B------:R-:W2:Y:S02]  /*0010*/  S2R R144, SR_TID.X ;  /* 0x0000000000907919 */ /* 0x000ea40000002100 */
[----:B--2---:R-:W-:-:S13]  /*0020*/  ISETP.GE.U32.AND P0, PT, R144, 0x20, PT ;  /* 0x000000209000780c */ /* 0x004fda0003f06070 */
[----:B------:R-:W-:Y:S02]  /*0030*/  VOTEU.ANY UP0, P0 ;  /* 0x0000000000ff7886 */ /* 0x000fe40000000100 */
[----:B-1----:R-:W-:Y:S05]  /*0040*/  BRA.U UP0, `(.L_x_0) ;  /* 0x0000000100b87547 */ /* 0x002fea000b800000 */
[----:B------:R-:W1:Y:S01]  /*0050*/  S2UR UR6, SR_CgaCtaId ;  /* 0x00000000000679c3 */ /* 0x000e620000008800 */
[----:B------:R-:W-:Y:S01]  /*0060*/  NOP ;  /* 0x0000000000007918 */ /* 0x000fe20000000000 */
[----:B------:R-:W-:Y:S02]  /*0070*/  UMOV UR4, 0x40 ;  /* 0x0000004000047882 */ /* 0x000fe40000000000 */
[----:B-1----:R-:W-:-:S09]  /*0080*/  ULEA UR4, UR6, UR4, 0x18 ;  /* 0x0000000406047291 */ /* 0x002fd2000f8ec0ff */
[----:B------:R-:W1:Y:S01]  /*0090*/  LDS.U8 R0, [UR4] ;  /* 0x00000004ff007984 */ /* 0x000e620008000000 */
[----:B------:R-:W-:Y:S02]  /*00a0*/  UMOV UR4, 0x400 ;  /* 0x0000040000047882 */ /* 0x000fe40000000000 */
[----:B------:R-:W-:Y:S01]  /*00b0*/  ULEA UR4, UR6, UR4, 0x18 ;  /* 0x0000000406047291 */ /* 0x000fe2000f8ec0ff */
[----:B-1----:R-:W-:-:S13]  /*00c0*/  ISETP.NE.AND P0, PT, R0, RZ, PT ;  /* 0x000000ff0000720c */ /* 0x002fda0003f05270 */
[----:B------:R-:W-:Y:S05]  /*00d0*/  @P0 BRA `(.L_x_1) ;  /* 0x00000000007c0947 */ /* 0x000fea0003800000 */
[----:B------:R-:W-:-:S13]  /*00e0*/  ELECT P0, URZ, PT ;  /* 0x0000000000ff782f */ /* 0x000fda0003800000 */
[----:B------:R-:W-:Y:S05]  /*00f0*/  @!P0 BRA `(.L_x_2) ;  /* 0x0000000000848947 */ /* 0x000fea0003800000 */
[----:B------:R-:W-:Y:S01]  /*0100*/  UMOV UR5, 0x10 ;  /* 0x0000001000057882 */ /* 0x000fe20000000000 */
[----:B------:R-:W-:Y:S02]  /*0110*/  IMAD.MOV.U32 R4, RZ, RZ, 0x1 ;  /* 0x00000001ff047424 */ /* 0x000fe400078e00ff */
[----:B------:R-:W-:Y:S02]  /*0120*/  IMAD.MOV.U32 R5, RZ, RZ, 0xffff ;  /* 0x0000ffffff057424 */ /* 0x000fe400078e00ff */
[----:B------:R-:W-:Y:S04]  /*0130*/  DEPBAR.LE SB1, 0x36 ;  /* 0x00009d800000791a */ /* 0x000fe80000000000 */
[----:B------:R-:W1:Y:S02]  /*0140*/  UTCATOMSWS.FIND_AND_SET.ALIGN UP1, UR5, UR5 ;  /* 0x00000005000575e3 */ /* 0x000e640008020800 */
[----:B-1----:R-:W-:-:S04]  /*0150*/  PLOP3.LUT P0, PT, PT, PT, UP1, 0x80, 0x8 ;  /* 0x000000000008781c */ /* 0x002fc80003f0f018 */
[----:B------:R-:W-:-:S04]  /*0160*/  SEL R0, RZ, 0xffffffff, !P0 ;  /* 0xffffffffff007807 */ /* 0x000fc80004000000 */
[----:B------:R-:W-:Y:S01]  /*0170*/  ISETP.NE.AND P0, PT, R0, RZ, PT ;  /* 0x000000ff0000720c */ /* 0x000fe20003f05270 */
[----:B------:R-:W-:-:S12]  /*0180*/  IMAD.U32 R0, RZ, RZ, UR5 ;  /* 0x00000005ff007e24 */ /* 0x000fd8000f8e00ff */
[----:B------:R-:W-:Y:S05]  /*0190*/  @P0 BRA `(.L_x_3) ;  /* 0x0000000000240947 */ /* 0x000fea0003800000 */
.L_x_4:
[----:B------:R-:W-:Y:S05]  /*01a0*/  NANOSLEEP 0x64 ;  /* 0x000000640000795d */ /* 0x000fea0003800000 */
[----:B------:R-:W-:-:S05]  /*01b0*/  UMOV UR5, 0x10 ;  /* 0x0000001000057882 */ /* 0x000fca0000000000 */
[----:B------:R-:W-:Y:S04]  /*01c0*/  DEPBAR.LE SB1, 0x36 ;  /* 0x00009d800000791a */ /* 0x000fe80000000000 */
[----:B------:R-:W1:Y:S02]  /*01d0*/  UTCATOMSWS.FIND_AND_SET.ALIGN UP1, UR5, UR5 ;  /* 0x00000005000575e3 */ /* 0x000e640008020800 */
[----:B-1----:R-:W-:-:S04]  /*01e0*/  PLOP3.LUT P0, PT, PT, PT, UP1, 0x80, 0x8 ;  /* 0x000000000008781c */ /* 0x002fc80003f0f018 */
[----:B------:R-:W-:-:S04]  /*01f0*/  SEL R0, RZ, 0xffffffff, !P0 ;  /* 0xffffffffff007807 */ /* 0x000fc80004000000 */
[----:B------:R-:W-:Y:S01]  /*0200*/  ISETP.NE.AND P0, PT, R0, RZ, PT ;  /* 0x000000ff0000720c */ /* 0x000fe20003f05270 */
[----:B------:R-:W-:-:S12]  /*0210*/  IMAD.U32 R0, RZ, RZ, UR5 ;  /* 0x00000005ff007e24 */ /* 0x000fd8000f8e00ff */
[----:B------:R-:W-:Y:S05]  /*0220*/  @!P0 BRA `(.L_x_4) ;  /* 0xfffffffc00dc8947 */ /* 0x000fea000383ffff */
.L_x_3:
[C---:B------:R-:W-:Y:S01]  /*0230*/  VIADD R3, R0.reuse, 0x10 ;  /* 0x0000001000037836 */ /* 0x040fe20000000000 */
[----:B------:R-:W-:Y:S01]  /*0240*/  UMOV UR5, 0x50 ;  /* 0x0000005000057882 */ /* 0x000fe20000000000 */
[----:B------:R-:W-:Y:S01]  /*0250*/  SHF.L.U32 R2, R5, R0, RZ ;  /* 0x0000000005027219 */ /* 0x000fe200000006ff */
[----:B------:R-:W-:Y:S01]  /*0260*/  ULEA UR5, UR6, UR5, 0x18 ;  /* 0x0000000506057291 */ /* 0x000fe2000f8ec0ff */
[----:B------:R-:W-:Y:S01]  /*0270*/  IMAD.SHL.U32 R0, R0, 0x20, RZ ;  /* 0x0000002000007824 */ /* 0x000fe200078e00ff */
[----:B------:R-:W-:-:S04]  /*0280*/  SHF.L.U32 R3, R4, R3, RZ ;  /* 0x0000000304037219 */ /* 0x000fc800000006ff */
[----:B------:R-:W-:-:S05]  /*0290*/  LOP3.LUT R2, R3, R2, RZ, 0xfc, !PT ;  /* 0x0000000203027212 */ /* 0x000fca00078efcff */
[----:B------:R1:W-:Y:S04]  /*02a0*/  ATOMS.OR RZ, [UR5], R2 ;  /* 0x00000002ffff798c */ /* 0x0003e8000b000005 */
[----:B------:R1:W-:Y:S01]  /*02b0*/  STS [UR4], R0 ;  /* 0x00000000ff007988 */ /* 0x0003e20008000804 */
[----:B------:R-:W-:Y:S05]  /*02c0*/  BRA `(.L_x_2) ;  /* 0x0000000000107947 */ /* 0x000fea0003800000 */
.L_x_1:
[----:B------:R-:W-:Y:S01]  /*02d0*/  IMAD.MOV.U32 R0, RZ, RZ, -0x1 ;  /* 0xffffffffff007424 */ /* 0x000fe200078e00ff */
[----:B------:R-:W-:-:S04]  /*02e0*/  MOV R2, 0x310 ;  /* 0x0000031000027802 */ /* 0x000fc80000000f00 */
[----:B------:R1:W-:Y:S03]  /*02f0*/  STS [UR4], R0 ;  /* 0x00000000ff007988 */ /* 0x0003e60008000804 */
[----:B-1----:R-:W-:Y:S05]  /*0300*/  CALL.REL.NOINC `($__internal_1_$__cuda_sm10x_tcgen05_guardrail_trap_phase_invalid_during_alloc) ;  /* 0x000000bc006c7944 */ /* 0x002fea0003c00000 */
.L_x_2:
[----:B------:R-:W-:Y:S05]  /*0310*/  WARPSYNC.ALL ;  /* 0x0000000000007948 */ /* 0x000fea0003800000 */
[----:B------:R-:W-:Y:S01]  /*0320*/  NOP ;  /* 0x0000000000007918 */ /* 0x000fe20000000000 */
.L_x_0:
[----:B------:R-:W2:Y:S01]  /*0330*/  LDC.64 R50, c[0x0][0x398] ;  /* 0x0000e600ff327b82 */ /* 0x000ea20000000a00 */
[----:B------:R-:W3:Y:S01]  /*0340*/  S2R R5, SR_CTAID.X ;  /* 0x0000000000057919 */ /* 0x000ee20000002500 */
[----:B------:R-:W-:Y:S01]  /*0350*/  UMOV UR9, 0x400 ;  /* 0x0000040000097882 */ /* 0x000fe20000000000 */
[C---:B------:R-:W-:Y:S01]  /*0360*/  LOP3.LUT R133, R144.reuse, 0x7f, RZ, 0xc0, !PT ;  /* 0x0000007f90857812 */ /* 0x040fe200078ec0ff */
[----:B------:R-:W4:Y:S01]  /*0370*/  LDCU UR5, c[0x0][0x3a4] ;  /* 0x00007480ff0577ac */ /* 0x000f220008000800 */
[----:B------:R-:W-:Y:S02]  /*0380*/  SHF.R.U32.HI R101, RZ, 0x7, R144 ;  /* 0x00000007ff657819 */ /* 0x000fe40000011690 */
[----:B------:R-:W-:Y:S01]  /*0390*/  LOP3.LUT R134, R144, 0xff, RZ, 0xc0, !PT ;  /* 0x000000ff90867812 */ /* 0x000fe200078ec0ff */
[----:B------:R-:W5:Y:S01]  /*03a0*/  S2UR UR4, SR_CgaCtaId ;  /* 0x00000000000479c3 */ /* 0x000f620000008800 */
[----:B------:R-:W-:Y:S01]  /*03b0*/  SGXT.U32 R101, R101, 0x1 ;  /* 0x000000016565781a */ /* 0x000fe20000000000 */
[----:B------:R-:W1:Y:S02]  /*03c0*/  LDCU.128 UR24, c[0x0][0x380] ;  /* 0x00007000ff1877ac */ /* 0x000e640008000c00 */
[----:B------:R-:W-:Y:S01]  /*03d0*/  IMAD.SHL.U32 R148, R134, 0x4, RZ ;  /* 0x0000000486947824 */ /* 0x000fe200078e00ff */
[C---:B------:R-:W-:Y:S01]  /*03e0*/  LOP3.LUT R140, R101.reuse, 0x6, RZ, 0xfc, !PT ;  /* 0x00000006658c7812 */ /* 0x040fe200078efcff */
[----:B------:R-:W1:Y:S01]  /*03f0*/  LDCU UR11, c[0x0][0x3b0] ;  /* 0x00007600ff0b77ac */ /* 0x000e620008000800 */
[C---:B------:R-:W-:Y:S01]  /*0400*/  LOP3.LUT R136, R101.reuse, 0x2, RZ, 0xfc, !PT ;  /* 0x0000000265887812 */ /* 0x040fe200078efcff */
[----:B------:R-:W1:Y:S01]  /*0410*/  LDC R131, c[0x0][0x3a0] ;  /* 0x0000e800ff837b82 */ /* 0x000e620000000800 */
[----:B------:R-:W-:Y:S01]  /*0420*/  LOP3.LUT R138, R101, 0x4, RZ, 0xfc, !PT ;  /* 0x00000004658a7812 */ /* 0x000fe200078efcff */
[----:B------:R-:W1:Y:S01]  /*0430*/  LDCU.64 UR20, c[0x0][0x358] ;  /* 0x00006b00ff1477ac */ /* 0x000e620008000a00 */
[----:B------:R-:W-:Y:S01]  /*0440*/  UMOV UR6, 0x1 ;  /* 0x0000000100067882 */ /* 0x000fe20000000000 */
[----:B-12---:R-:W-:-:S05]  /*0450*/  VIADD R0, R51, 0xff ;  /* 0x000000ff33007836 */ /* 0x006fca0000000000 */
[----:B------:R-:W-:Y:S01]  /*0460*/  SHF.R.S32.HI R3, RZ, 0x1f, R0 ;  /* 0x0000001fff037819 */ /* 0x000fe20000011400 */
[----:B-----5:R-:W-:-:S03]  /*0470*/  ULEA UR9, UR4, UR9, 0x18 ;  /* 0x0000000904097291 */ /* 0x020fc6000f8ec0ff */
[----:B------:R-:W-:Y:S01]  /*0480*/  LEA.HI R3, R3, R0, RZ, 0x8 ;  /* 0x0000000003037211 */ /* 0x000fe200078f40ff */
[----:B------:R-:W-:Y:S01]  /*0490*/  BAR.SYNC.DEFER_BLOCKING 0x0 ;  /* 0x0000000000007b1d */ /* 0x000fe20000010000 */
[----:B---3--:R-:W-:Y:S01]  /*04a0*/  IABS R8, R5 ;  /* 0x0000000500087213 */ /* 0x008fe20000000000 */
[----:B------:R-:W-:Y:S01]  /*04b0*/  UIADD3 UR10, UPT, UPT, UR9, 0x20000, URZ ;  /* 0x00020000090a7890 */ /* 0x000fe2000fffe0ff */
[----:B------:R-:W-:Y:S01]  /*04c0*/  SHF.R.S32.HI R3, RZ, 0x8, R3 ;  /* 0x00000008ff037819 */ /* 0x000fe20000011403 */
[----:B------:R-:W-:-:S04]  /*04d0*/  VIADD R132, R131, 0x1f ;  /* 0x0000001f83847836 */ /* 0x000fc80000000000 */
[----:B------:R-:W-:-:S05]  /*04e0*/  IMAD.SHL.U32 R4, R3, 0x8, RZ ;  /* 0x0000000803047824 */ /* 0x000fca00078e00ff */
[-C--:B------:R-:W-:Y:S02]  /*04f0*/  IABS R7, R4.reuse ;  /* 0x0000000400077213 */ /* 0x080fe40000000000 */
[----:B------:R-:W-:Y:S02]  /*0500*/  IABS R10, R4 ;  /* 0x00000004000a7213 */ /* 0x000fe40000000000 */
[----:B------:R-:W1:Y:S01]  /*0510*/  I2F.RP R0, R7 ;  /* 0x0000000700007306 */ /* 0x000e620000209400 */
[----:B------:R-:W2:Y:S07]  /*0520*/  LDS R13, [UR9] ;  /* 0x00000009ff0d7984 */ /* 0x000eae0008000800 */
[----:B-1----:R-:W1:Y:S02]  /*0530*/  MUFU.RCP R0, R0 ;  /* 0x0000000000007308 */ /* 0x002e640000001000 */
[----:B-1----:R-:W-:-:S02]  /*0540*/  VIADD R2, R0, 0xffffffe ;  /* 0x0ffffffe00027836 */ /* 0x002fc40000000000 */
[----:B------:R-:W-:Y:S01]  /*0550*/  IMAD.MOV R0, RZ, RZ, -R10 ;  /* 0x000000ffff007224 */ /* 0x000fe200078e0a0a */
[----:B------:R-:W-:-:S03]  /*0560*/  IABS R10, R50 ;  /* 0x00000032000a7213 */ /* 0x000fc60000000000 */
[----:B------:R1:W3:Y:S02]  /*0570*/  F2I.FTZ.U32.TRUNC.NTZ R3, R2 ;  /* 0x0000000200037305 */ /* 0x0002e4000021f000 */
[----:B-1----:R-:W-:Y:S01]  /*0580*/  IMAD.MOV.U32 R2, RZ, RZ, RZ ;  /* 0x000000ffff027224 */ /* 0x002fe200078e00ff */
[----:B--2---:R-:W-:Y:S01]  /*0590*/  R2UR UR19, R13 ;  /* 0x000000000d1372ca */ /* 0x004fe200000e0000 */
[----:B---3--:R-:W-:-:S04]  /*05a0*/  IMAD.MOV R6, RZ, RZ, -R3 ;  /* 0x000000ffff067224 */ /* 0x008fc800078e0a03 */
[----:B------:R-:W-:Y:S02]  /*05b0*/  IMAD R9, R6, R7, RZ ;  /* 0x0000000706097224 */ /* 0x000fe400078e02ff */
[----:B------:R-:W-:Y:S02]  /*05c0*/  IMAD.MOV.U32 R6, RZ, RZ, R8 ;  /* 0x000000ffff067224 */ /* 0x000fe400078e0008 */
[----:B------:R-:W-:-:S06]  /*05d0*/  IMAD.HI.U32 R3, R3, R9, R2 ;  /* 0x0000000903037227 */ /* 0x000fcc00078e0002 */
[----:B------:R-:W-:-:S04]  /*05e0*/  IMAD.HI.U32 R3, R3, R6, RZ ;  /* 0x0000000603037227 */ /* 0x000fc800078e00ff */
[----:B------:R-:W-:Y:S01]  /*05f0*/  IMAD R0, R3, R0, R6 ;  /* 0x0000000003007224 */ /* 0x000fe200078e0206 */
[----:B------:R-:W-:Y:S04]  /*0600*/  BAR.SYNC.DEFER_BLOCKING 0x0 ;  /* 0x0000000000007b1d */ /* 0x000fe80000010000 */
[----:B------:R-:W-:-:S13]  /*0610*/  ISETP.GT.U32.AND P1, PT, R7, R0, PT ;  /* 0x000000000700720c */ /* 0x000fda0003f24070 */
[----:B------:R-:W-:Y:S02]  /*0620*/  @!P1 IMAD.IADD R0, R0, 0x1, -R7 ;  /* 0x0000000100009824 */ /* 0x000fe400078e0a07 */
[----:B------:R-:W-:Y:S01]  /*0630*/  @!P1 VIADD R3, R3, 0x1 ;  /* 0x0000000103039836 */ /* 0x000fe20000000000 */
[----:B------:R-:W-:Y:S02]  /*0640*/  ISETP.NE.AND P1, PT, R4, RZ, PT ;  /* 0x000000ff0400720c */ /* 0x000fe40003f25270 */
[----:B------:R-:W-:Y:S02]  /*0650*/  ISETP.GE.U32.AND P0, PT, R0, R7, PT ;  /* 0x000000070000720c */ /* 0x000fe40003f06070 */
[----:B------:R-:W-:-:S04]  /*0660*/  LOP3.LUT R0, R5, R4, RZ, 0x3c, !PT ;  /* 0x0000000405007212 */ /* 0x000fc800078e3cff */
[----:B------:R-:W-:Y:S01]  /*0670*/  ISETP.GE.AND P2, PT, R0, RZ, PT ;  /* 0x000000ff0000720c */ /* 0x000fe20003f46270 */
[----:B------:R-:W-:-:S06]  /*0680*/  VIADD R0, R50, 0x7f ;  /* 0x0000007f32007836 */ /* 0x000fcc0000000000 */
[----:B------:R-:W-:-:S04]  /*0690*/  @P0 VIADD R3, R3, 0x1 ;  /* 0x0000000103030836 */ /* 0x000fc80000000000 */
[----:B------:R-:W-:Y:S01]  /*06a0*/  IMAD.MOV.U32 R2, RZ, RZ, R3 ;  /* 0x000000ffff027224 */ /* 0x000fe200078e0003 */
[----:B------:R-:W-:-:S03]  /*06b0*/  SHF.R.S32.HI R3, RZ, 0x1f, R0 ;  /* 0x0000001fff037819 */ /* 0x000fc60000011400 */
[----:B------:R-:W-:Y:S01]  /*06c0*/  @!P2 IMAD.MOV R2, RZ, RZ, -R2 ;  /* 0x000000ffff02a224 */ /* 0x000fe200078e0a02 */
[----:B------:R-:W-:Y:S02]  /*06d0*/  @!P1 LOP3.LUT R2, RZ, R4, RZ, 0x33, !PT ;  /* 0x00000004ff029212 */ /* 0x000fe400078e33ff */
[----:B------:R-:W-:-:S03]  /*06e0*/  LEA.HI R3, R3, R0, RZ, 0x7 ;  /* 0x0000000003037211 */ /* 0x000fc600078f38ff */
[----:B------:R-:W-:Y:S02]  /*06f0*/  IMAD.SHL.U32 R8, R2, 0x8, RZ ;  /* 0x0000000802087824 */ /* 0x000fe400078e00ff */
[----:B------:R-:W-:-:S03]  /*0700*/  IMAD.MOV R2, RZ, RZ, -R2 ;  /* 0x000000ffff027224 */ /* 0x000fc600078e0a02 */
[----:B------:R-:W-:Y:S01]  /*0710*/  LEA.HI.SX32 R3, R3, -R8, 0x19 ;  /* 0x8000000803037211 */ /* 0x000fe200078fcaff */
[----:B------:R-:W-:-:S03]  /*0720*/  IMAD R12, R4, R2, R5 ;  /* 0x00000002040c7224 */ /* 0x000fc600078e0205 */
[----:B------:R-:W-:Y:S02]  /*0730*/  VIMNMX R11, PT, PT, R3, 0x8, PT ;  /* 0x00000008030b7848 */ /* 0x000fe40003fe0100 */
[----:B------:R-:W-:Y:S02]  /*0740*/  IABS R9, R12 ;  /* 0x0000000c00097213 */ /* 0x000fe40000000000 */
[-C--:B------:R-:W-:Y:S02]  /*0750*/  IABS R7, R11.reuse ;  /* 0x0000000b00077213 */ /* 0x080fe40000000000 */
[----:B------:R-:W-:Y:S02]  /*0760*/  IABS R4, R11 ;  /* 0x0000000b00047213 */ /* 0x000fe40000000000 */
[----:B------:R-:W1:Y:S08]  /*0770*/  I2F.RP R0, R7 ;  /* 0x0000000700007306 */ /* 0x000e700000209400 */
[----:B-1----:R-:W1:Y:S02]  /*0780*/  MUFU.RCP R0, R0 ;  /* 0x0000000000007308 */ /* 0x002e640000001000 */
[----:B-1----:R-:W-:-:S02]  /*0790*/  VIADD R3, R0, 0xffffffe ;  /* 0x0ffffffe00037836 */ /* 0x002fc40000000000 */
[----:B------:R-:W-:Y:S01]  /*07a0*/  IMAD.MOV R0, RZ, RZ, -R4 ;  /* 0x000000ffff007224 */ /* 0x000fe200078e0a04 */
[----:B------:R-:W-:-:S03]  /*07b0*/  IABS R4, R51 ;  /* 0x0000003300047213 */ /* 0x000fc60000000000 */
[----:B------:R-:W1:Y:S02]  /*07c0*/  F2I.FTZ.U32.TRUNC.NTZ R3, R3 ;  /* 0x0000000300037305 */ /* 0x000e64000021f000 */
[----:B-1----:R-:W-:-:S04]  /*07d0*/  IMAD.MOV R6, RZ, RZ, -R3 ;  /* 0x000000ffff067224 */ /* 0x002fc800078e0a03 */
[----:B------:R-:W-:Y:S02]  /*07e0*/  IMAD.MOV.U32 R2, RZ, RZ, R6 ;  /* 0x000000ffff027224 */ /* 0x000fe400078e0006 */
[----:B------:R-:W1:Y:S02]  /*07f0*/  I2F.RP R6, R4 ;  /* 0x0000000400067306 */ /* 0x000e640000209400 */
[----:B------:R-:W-:Y:S02]  /*0800*/  IMAD R5, R2, R7, RZ ;  /* 0x0000000702057224 */ /* 0x000fe400078e02ff */
[----:B------:R-:W-:-:S04]  /*0810*/  IMAD.MOV.U32 R2, RZ, RZ, RZ ;  /* 0x000000ffff027224 */ /* 0x000fc800078e00ff */
[----:B------:R-:W-:Y:S02]  /*0820*/  IMAD.HI.U32 R2, R3, R5, R2 ;  /* 0x0000000503027227 */ /* 0x000fe400078e0002 */
[----:B------:R-:W2:Y:S04]  /*0830*/  I2F.RP R3, R10 ;  /* 0x0000000a00037306 */ /* 0x000ea80000209400 */
[----:B------:R-:W-:-:S04]  /*0840*/  IMAD.HI.U32 R2, R2, R9, RZ ;  /* 0x0000000902027227 */ /* 0x000fc800078e00ff */
[----:B------:R-:W-:Y:S01]  /*0850*/  IMAD R0, R2, R0, R9 ;  /* 0x0000000002007224 */ /* 0x000fe200078e0209 */
[----:B-1----:R-:W1:Y:S04]  /*0860*/  MUFU.RCP R6, R6 ;  /* 0x0000000600067308 */ /* 0x002e680000001000 */
[----:B------:R-:W-:-:S04]  /*0870*/  ISETP.GT.U32.AND P1, PT, R7, R0, PT ;  /* 0x000000000700720c */ /* 0x000fc80003f24070 */
[----:B--2---:R-:W2:Y:S09]  /*0880*/  MUFU.RCP R3, R3 ;  /* 0x0000000300037308 */ /* 0x004eb20000001000 */
[----:B------:R-:W-:Y:S02]  /*0890*/  @!P1 IMAD.IADD R0, R0, 0x1, -R7 ;  /* 0x0000000100009824 */ /* 0x000fe400078e0a07 */
[----:B------:R-:W-:Y:S01]  /*08a0*/  @!P1 VIADD R2, R2, 0x1 ;  /* 0x0000000102029836 */ /* 0x000fe20000000000 */
[----:B------:R-:W-:Y:S01]  /*08b0*/  ISETP.NE.AND P1, PT, R11, RZ, PT ;  /* 0x000000ff0b00720c */ /* 0x000fe20003f25270 */
[----:B-1----:R-:W-:Y:S01]  /*08c0*/  VIADD R6, R6, 0xffffffe ;  /* 0x0ffffffe06067836 */ /* 0x002fe20000000000 */
[----:B------:R-:W-:-:S02]  /*08d0*/  ISETP.GE.U32.AND P0, PT, R0, R7, PT ;  /* 0x000000070000720c */ /* 0x000fc40003f06070 */
[----:B------:R-:W-:Y:S01]  /*08e0*/  LOP3.LUT R0, R12, R11, RZ, 0x3c, !PT ;  /* 0x0000000b0c007212 */ /* 0x000fe200078e3cff */
[----:B--2---:R-:W-:Y:S01]  /*08f0*/  VIADD R5, R3, 0xffffffe ;  /* 0x0ffffffe03057836 */ /* 0x004fe20000000000 */
[----:B------:R1:W-:Y:S02]  /*0900*/  F2I.FTZ.U32.TRUNC.NTZ R7, R6 ;  /* 0x0000000600077305 */ /* 0x0003e4000021f000 */
[----:B------:R-:W-:-:S06]  /*0910*/  ISETP.GE.AND P2, PT, R0, RZ, PT ;  /* 0x000000ff0000720c */ /* 0x000fcc0003f46270 */
[----:B------:R2:W3:Y:S01]  /*0920*/  F2I.FTZ.U32.TRUNC.NTZ R3, R5 ;  /* 0x0000000500037305 */ /* 0x0004e2000021f000 */
[----:B------:R-:W-:Y:S02]  /*0930*/  @P0 VIADD R2, R2, 0x1 ;  /* 0x0000000102020836 */ /* 0x000fe40000000000 */
[----:B-1----:R-:W-:-:S04]  /*0940*/  IMAD.MOV.U32 R6, RZ, RZ, RZ ;  /* 0x000000ffff067224 */ /* 0x002fc800078e00ff */
[----:B------:R-:W-:Y:S01]  /*0950*/  @!P2 IMAD.MOV R2, RZ, RZ, -R2 ;  /* 0x000000ffff02a224 */ /* 0x000fe200078e0a02 */
[----:B------:R-:W-:Y:S02]  /*0960*/  @!P1 LOP3.LUT R2, RZ, R11, RZ, 0x33, !PT ;  /* 0x0000000bff029212 */ /* 0x000fe400078e33ff */
[----:B--2---:R-:W-:-:S03]  /*0970*/  SHF.R.U32.HI R5, RZ, 0x5, R144 ;  /* 0x00000005ff057819 */ /* 0x004fc60000011690 */
[----:B------:R-:W-:Y:S01]  /*0980*/  IMAD.MOV R0, RZ, RZ, -R2 ;  /* 0x000000ffff007224 */ /* 0x000fe200078e0a02 */
[----:B------:R-:W-:Y:S01]  /*0990*/  SGXT.U32 R5, R5, 0x3 ;  /* 0x000000030505781a */ /* 0x000fe20000000000 */
[----:B---3--:R-:W-:Y:S02]  /*09a0*/  IMAD.MOV R9, RZ, RZ, -R3 ;  /* 0x000000ffff097224 */ /* 0x008fe400078e0a03 */
[----:B------:R-:W-:Y:S01]  /*09b0*/  IMAD R0, R11, R0, R12 ;  /* 0x000000000b007224 */ /* 0x000fe200078e020c */
[----:B------:R-:W-:Y:S01]  /*09c0*/  LOP3.LUT R11, R144, 0x80, RZ, 0xc0, !PT ;  /* 0x00000080900b7812 */ /* 0x000fe200078ec0ff */
[----:B------:R-:W-:Y:S02]  /*09d0*/  IMAD.SHL.U32 R100, R2, 0x100, RZ ;  /* 0x0000010002647824 */ /* 0x000fe400078e00ff */
[----:B------:R-:W-:Y:S01]  /*09e0*/  IMAD.IADD R0, R8, 0x1, R0 ;  /* 0x0000000108007824 */ /* 0x000fe200078e0200 */
[----:B------:R-:W-:Y:S01]  /*09f0*/  R2UR UR12, R11 ;  /* 0x000000000b0c72ca */ /* 0x000fe200000e0000 */
[----:B------:R-:W-:Y:S01]  /*0a00*/  IMAD R9, R9, R10, RZ ;  /* 0x0000000a09097224 */ /* 0x000fe200078e02ff */
[----:B------:R-:W-:Y:S01]  /*0a10*/  LOP3.LUT R8, R100, R5, RZ, 0xfc, !PT ;  /* 0x0000000564087212 */ /* 0x000fe200078efcff */
[----:B------:R-:W-:-:S02]  /*0a20*/  IMAD.MOV.U32 R2, RZ, RZ, RZ ;  /* 0x000000ffff027224 */ /* 0x000fc400078e00ff */
[----:B------:R-:W-:Y:S01]  /*0a30*/  IMAD.MOV R11, RZ, RZ, -R7 ;  /* 0x000000ffff0b7224 */ /* 0x000fe200078e0a07 */
[----:B------:R-:W-:Y:S01]  /*0a40*/  LOP3.LUT R16, R8, 0xf8, RZ, 0xfc, !PT ;  /* 0x000000f808107812 */ /* 0x000fe200078efcff */
[----:B------:R-:W-:Y:S01]  /*0a50*/  IMAD.HI.U32 R2, R3, R9, R2 ;  /* 0x0000000903027227 */ /* 0x000fe200078e0002 */
[----:B------:R-:W-:Y:S02]  /*0a60*/  IABS R9, R8 ;  /* 0x0000000800097213 */ /* 0x000fe40000000000 */
[----:B------:R-:W-:Y:S01]  /*0a70*/  IABS R17, R16 ;  /* 0x0000001000117213 */ /* 0x000fe20000000000 */
[----:B------:R-:W-:Y:S01]  /*0a80*/  IMAD R0, R0, 0x80, R133 ;  /* 0x0000008000007824 */ /* 0x000fe200078e0285 */
[C---:B------:R-:W-:Y:S01]  /*0a90*/  LOP3.LUT R14, R8.reuse, 0x8, RZ, 0xfc, !PT ;  /* 0x00000008080e7812 */ /* 0x040fe200078efcff */
[----:B------:R-:W-:Y:S01]  /*0aa0*/  IMAD R3, R11, R4, RZ ;  /* 0x000000040b037224 */ /* 0x000fe200078e02ff */
[----:B------:R-:W-:Y:S01]  /*0ab0*/  LOP3.LUT R24, R8, 0xa0, RZ, 0xfc, !PT ;  /* 0x000000a008187812 */ /* 0x000fe200078efcff */
[----:B------:R-:W-:Y:S01]  /*0ac0*/  USHF.R.U32.HI UR8, URZ, 0x5, UR12 ;  /* 0x00000005ff087899 */ /* 0x000fe2000801160c */
[----:B------:R-:W-:Y:S01]  /*0ad0*/  IABS R5, R0 ;  /* 0x0000000000057213 */ /* 0x000fe20000000000 */
[----:B------:R-:W-:Y:S01]  /*0ae0*/  IMAD.HI.U32 R6, R7, R3, R6 ;  /* 0x0000000307067227 */ /* 0x000fe200078e0006 */
[----:B------:R-:W-:-:S02]  /*0af0*/  SHF.R.U32.HI R3, RZ, 0x5, R144 ;  /* 0x00000005ff037819 */ /* 0x000fc40000011690 */
[----:B------:R-:W-:Y:S01]  /*0b00*/  IABS R11, R14 ;  /* 0x0000000e000b7213 */ /* 0x000fe20000000000 */
[----:B------:R-:W-:Y:S01]  /*0b10*/  IMAD.HI.U32 R2, R2, R5, RZ ;  /* 0x0000000502027227 */ /* 0x000fe200078e00ff */
[----:B------:R-:W-:Y:S02]  /*0b20*/  R2UR UR7, R3 ;  /* 0x00000000030772ca */ /* 0x000fe400000e0000 */
[----:B------:R-:W-:Y:S01]  /*0b30*/  ISETP.GE.AND P1, PT, R14, RZ, PT ;  /* 0x000000ff0e00720c */ /* 0x000fe20003f26270 */
[----:B------:R-:W-:Y:S01]  /*0b40*/  IMAD.HI.U32 R3, R6, R17, RZ ;  /* 0x0000001106037227 */ /* 0x000fe200078e00ff */
[----:B------:R-:W-:Y:S02]  /*0b50*/  LOP3.LUT R14, R8, 0x20, RZ, 0xfc, !PT ;  /* 0x00000020080e7812 */ /* 0x000fe400078efcff */
[----:B------:R-:W-:Y:S01]  /*0b60*/  IABS R47, R24 ;  /* 0x00000018002f7213 */ /* 0x000fe20000000000 */
[----:B------:R-:W-:Y:S01]  /*0b70*/  IMAD.MOV R7, RZ, RZ, -R2 ;  /* 0x000000ffff077224 */ /* 0x000fe200078e0a02 */
[----:B------:R-:W-:Y:S01]  /*0b80*/  IABS R19, R14 ;  /* 0x0000000e00137213 */ /* 0x000fe20000000000 */
[----:B------:R-:W-:Y:S01]  /*0b90*/  IMAD.HI.U32 R2, R6, R9, RZ ;  /* 0x0000000906027227 */ /* 0x000fe200078e00ff */
[----:B------:R-:W-:-:S02]  /*0ba0*/  LOP3.LUT R18, R8, 0x78, RZ, 0xfc, !PT ;  /* 0x0000007808127812 */ /* 0x000fc400078efcff */
[----:B------:R-:W-:Y:S01]  /*0bb0*/  LOP3.LUT R22, R8, 0x98, RZ, 0xfc, !PT ;  /* 0x0000009808167812 */ /* 0x000fe200078efcff */
[----:B------:R-:W-:Y:S01]  /*0bc0*/  IMAD.MOV R12, RZ, RZ, -R3 ;  /* 0x000000ffff0c7224 */ /* 0x000fe200078e0a03 */
[----:B------:R-:W-:Y:S01]  /*0bd0*/  IABS R37, R18 ;  /* 0x0000001200257213 */ /* 0x000fe20000000000 */
[----:B------:R-:W-:Y:S01]  /*0be0*/  IMAD R5, R10, R7, R5 ;  /* 0x000000070a057224 */ /* 0x000fe200078e0205 */
[----:B------:R-:W-:Y:S01]  /*0bf0*/  LOP3.LUT R7, R8, 0x10, RZ, 0xfc, !PT ;  /* 0x0000001008077812 */ /* 0x000fe200078efcff */
[----:B------:R-:W-:Y:S01]  /*0c00*/  IMAD.MOV R3, RZ, RZ, -R2 ;  /* 0x000000ffff037224 */ /* 0x000fe200078e0a02 */
[----:B------:R-:W-:Y:S01]  /*0c10*/  IABS R45, R22 ;  /* 0x00000016002d7213 */ /* 0x000fe20000000000 */
[----:B------:R-:W-:Y:S01]  /*0c20*/  IMAD R17, R4, R12, R17 ;  /* 0x0000000c04117224 */ /* 0x000fe200078e0211 */
[----:B------:R-:W-:Y:S01]  /*0c30*/  ISETP.GT.U32.AND P0, PT, R10, R5, PT ;  /* 0x000000050a00720c */ /* 0x000fe20003f04070 */
[----:B------:R-:W-:Y:S01]  /*0c40*/  IMAD R3, R4, R3, R9 ;  /* 0x0000000304037224 */ /* 0x000fe200078e0209 */
[----:B------:R-:W-:Y:S01]  /*0c50*/  LOP3.LUT R12, R8, 0x18, RZ, 0xfc, !PT ;  /* 0x00000018080c7812 */ /* 0x000fe200078efcff */
[----:B------:R-:W-:Y:S01]  /*0c60*/  IMAD.HI.U32 R2, R6, R11, RZ ;  /* 0x0000000b06027227 */ /* 0x000fe200078e00ff */
[----:B------:R-:W-:-:S02]  /*0c70*/  ISETP.GT.U32.AND P3, PT, R4, R17, PT ;  /* 0x000000110400720c */ /* 0x000fc40003f64070 */
[C---:B------:R-:W-:Y:S01]  /*0c80*/  ISETP.GT.U32.AND P2, PT, R4.reuse, R3, PT ;  /* 0x000000030400720c */ /* 0x040fe20003f44070 */
[----:B------:R-:W-:Y:S01]  /*0c90*/  IMAD.MOV R2, RZ, RZ, -R2 ;  /* 0x000000ffff027224 */ /* 0x000fe200078e0a02 */
[----:B------:R-:W-:Y:S02]  /*0ca0*/  IABS R13, R7 ;  /* 0x00000007000d7213 */ /* 0x000fe40000000000 */
[----:B------:R-:W-:Y:S01]  /*0cb0*/  IABS R15, R12 ;  /* 0x0000000c000f7213 */ /* 0x000fe20000000000 */
[----:B------:R-:W-:Y:S01]  /*0cc0*/  IMAD R9, R4, R2, R11 ;  /* 0x0000000204097224 */ /* 0x000fe200078e020b */
[----:B------:R-:W-:Y:S01]  /*0cd0*/  ISETP.GE.AND P5, PT, R7, RZ, PT ;  /* 0x000000ff0700720c */ /* 0x000fe20003fa6270 */
[----:B------:R-:W-:Y:S01]  /*0ce0*/  @!P0 IMAD.IADD R5, R5, 0x1, -R10 ;  /* 0x0000000105058824 */ /* 0x000fe200078e0a0a */
[----:B------:R-:W-:Y:S01]  /*0cf0*/  LOP3.LUT R20, R8, 0x90, RZ, 0xfc, !PT ;  /* 0x0000009008147812 */ /* 0x000fe200078efcff */
[----:B------:R-:W-:Y:S01]  /*0d00*/  IMAD.HI.U32 R2, R6, R13, RZ ;  /* 0x0000000d06027227 */ /* 0x000fe200078e00ff */
[----:B------:R-:W-:-:S02]  /*0d10*/  ISETP.GT.U32.AND P6, PT, R4, R9, PT ;  /* 0x000000090400720c */ /* 0x000fc40003fc4070 */
[----:B------:R-:W-:Y:S01]  /*0d20*/  ISETP.GT.U32.AND P0, PT, R10, R5, PT ;  /* 0x000000050a00720c */ /* 0x000fe20003f04070 */
[--C-:B------:R-:W-:Y:S01]  /*0d30*/  @!P3 IMAD.IADD R17, R17, 0x1, -R4.reuse ;  /* 0x000000011111b824 */ /* 0x100fe200078e0a04 */
[----:B------:R-:W-:Y:S01]  /*0d40*/  IABS R43, R20 ;  /* 0x00000014002b7213 */ /* 0x000fe20000000000 */
[----:B------:R-:W-:Y:S01]  /*0d50*/  @!P2 IMAD.IADD R3, R3, 0x1, -R4 ;  /* 0x000000010303a824 */ /* 0x000fe200078e0a04 */
[----:B------:R-:W-:Y:S01]  /*0d60*/  ISETP.GE.AND P2, PT, R12, RZ, PT ;  /* 0x000000ff0c00720c */ /* 0x000fe20003f46270 */
[----:B------:R-:W-:Y:S01]  /*0d70*/  IMAD.HI.U32 R7, R6, R15, RZ ;  /* 0x0000000f06077227 */ /* 0x000fe200078e00ff */
[C---:B------:R-:W-:Y:S02]  /*0d80*/  ISETP.GT.U32.AND P3, PT, R4.reuse, R17, PT ;  /* 0x000000110400720c */ /* 0x040fe40003f64070 */
[----:B------:R-:W-:Y:S01]  /*0d90*/  ISETP.GT.U32.AND P4, PT, R4, R3, PT ;  /* 0x000000030400720c */ /* 0x000fe20003f84070 */
[----:B------:R-:W-:Y:S01]  /*0da0*/  IMAD.MOV R2, RZ, RZ, -R2 ;  /* 0x000000ffff027224 */ /* 0x000fe200078e0a02 */
[----:B------:R-:W-:Y:S01]  /*0db0*/  LOP3.LUT R12, R8, 0x30, RZ, 0xfc, !PT ;  /* 0x00000030080c7812 */ /* 0x000fe200078efcff */
[----:B------:R-:W-:-:S02]  /*0dc0*/  IMAD.MOV R7, RZ, RZ, -R7 ;  /* 0x000000ffff077224 */ /* 0x000fc400078e0a07 */
[C---:B------:R-:W-:Y:S02]  /*0dd0*/  IMAD R11, R4.reuse, R2, R13 ;  /* 0x00000002040b7224 */ /* 0x040fe400078e020d */
[C---:B------:R-:W-:Y:S02]  /*0de0*/  IMAD R13, R4.reuse, R7, R15 ;  /* 0x00000007040d7224 */ /* 0x040fe400078e020f */
[----:B------:R-:W-:Y:S01]  /*0df0*/  @!P0 IMAD.IADD R5, R5, 0x1, -R10 ;  /* 0x0000000105058824 */ /* 0x000fe200078e0a0a */
[C---:B------:R-:W-:Y:S01]  /*0e00*/  ISETP.GT.U32.AND P0, PT, R4.reuse, R11, PT ;  /* 0x0000000b0400720c */ /* 0x040fe20003f04070 */
[----:B------:R-:W-:Y:S01]  /*0e10*/  @!P3 IMAD.IADD R17, R17, 0x1, -R4 ;  /* 0x000000011111b824 */ /* 0x000fe200078e0a04 */
[----:B------:R-:W-:Y:S01]  /*0e20*/  ISETP.GT.U32.AND P3, PT, R4, R13, PT ;  /* 0x0000000d0400720c */ /* 0x000fe20003f64070 */
[----:B------:R-:W-:Y:S01]  /*0e30*/  IMAD.HI.U32 R2, R6, R19, RZ ;  /* 0x0000001306027227 */ /* 0x000fe200078e00ff */
[----:B------:R-:W-:-:S03]  /*0e40*/  LOP3.LUT R10, R8, 0x28, RZ, 0xfc, !PT ;  /* 0x00000028080a7812 */ /* 0x000fc600078efcff */
[----:B------:R-:W-:Y:S01]  /*0e50*/  @!P4 IMAD.IADD R3, R3, 0x1, -R4 ;  /* 0x000000010303c824 */ /* 0x000fe200078e0a04 */
[----:B------:R-:W-:Y:S01]  /*0e60*/  ISETP.GE.AND P4, PT, R16, RZ, PT ;  /* 0x000000ff1000720c */ /* 0x000fe20003f86270 */
[----:B------:R-:W-:Y:S01]  /*0e70*/  IMAD.MOV R2, RZ, RZ, -R2 ;  /* 0x000000ffff027224 */ /* 0x000fe200078e0a02 */
[C---:B------:R-:W-:Y:S01]  /*0e80*/  LOP3.LUT R16, R8.reuse, 0x38, RZ, 0xfc, !PT ;  /* 0x0000003808107812 */ /* 0x040fe200078efcff */
[--C-:B------:R-:W-:Y:S01]  /*0e90*/  @!P6 IMAD.IADD R9, R9, 0x1, -R4.reuse ;  /* 0x000000010909e824 */ /* 0x100fe200078e0a04 */
[----:B------:R-:W-:Y:S01]  /*0ea0*/  ISETP.GE.AND P6, PT, R8, RZ, PT ;  /* 0x000000ff0800720c */ /* 0x000fe20003fc6270 */
[C---:B------:R-:W-:Y:S01]  /*0eb0*/  IMAD R15, R4.reuse, R2, R19 ;  /* 0x00000002040f7224 */ /* 0x040fe200078e0213 */
[----:B------:R-:W-:Y:S01]  /*0ec0*/  IABS R19, R10 ;  /* 0x0000000a00137213 */ /* 0x000fe20000000000 */
[--C-:B------:R-:W-:Y:S01]  /*0ed0*/  @!P0 IMAD.IADD R11, R11, 0x1, -R4.reuse ;  /* 0x000000010b0b8824 */ /* 0x100fe200078e0a04 */
[C---:B------:R-:W-:Y:S01]  /*0ee0*/  ISETP.GT.U32.AND P0, PT, R4.reuse, R9, PT ;  /* 0x000000090400720c */ /* 0x040fe20003f04070 */
[----:B------:R-:W-:Y:S01]  /*0ef0*/  IMAD.MOV.U32 R71, RZ, RZ, R17 ;  /* 0x000000ffff477224 */ /* 0x000fe200078e0011 */
[----:B------:R-:W-:Y:S01]  /*0f00*/  IABS R17, R12 ;  /* 0x0000000c00117213 */ /* 0x000fe20000000000 */
[----:B------:R-:W-:Y:S01]  /*0f10*/  @!P3 IMAD.IADD R13, R13, 0x1, -R4 ;  /* 0x000000010d0db824 */ /* 0x000fe200078e0a04 */
[----:B------:R-:W-:Y:S01]  /*0f20*/  ISETP.GT.U32.AND P3, PT, R4, R11, PT ;  /* 0x0000000b0400720c */ /* 0x000fe20003f64070 */
[----:B------:R-:W-:Y:S01]  /*0f30*/  IMAD.HI.U32 R2, R6, R19, RZ ;  /* 0x0000001306027227 */ /* 0x000fe200078e00ff */
[----:B------:R-:W-:-:S03]  /*0f40*/  IABS R21, R16 ;  /* 0x0000001000157213 */ /* 0x000fc60000000000 */
[----:B------:R-:W-:Y:S01]  /*0f50*/  @!P4 IMAD.MOV R71, RZ, RZ, -R71 ;  /* 0x000000ffff47c224 */ /* 0x000fe200078e0a47 */
[C---:B------:R-:W-:Y:S01]  /*0f60*/  ISETP.GT.U32.AND P4, PT, R4.reuse, R13, PT ;  /* 0x0000000d0400720c */ /* 0x040fe20003f84070 */
[----:B------:R-:W-:Y:S02]  /*0f70*/  IMAD.MOV R2, RZ, RZ, -R2 ;  /* 0x000000ffff027224 */ /* 0x000fe400078e0a02 */
[----:B------:R-:W-:Y:S02]  /*0f80*/  IMAD.MOV.U32 R7, RZ, RZ, R3 ;  /* 0x000000ffff077224 */ /* 0x000fe400078e0003 */
[----:B------:R-:W-:Y:S02]  /*0f90*/  IMAD R3, R4, R2, R19 ;  /* 0x0000000204037224 */ /* 0x000fe400078e0213 */
[----:B------:R-:W-:-:S04]  /*0fa0*/  IMAD.HI.U32 R2, R6, R17, RZ ;  /* 0x0000001106027227 */ /* 0x000fc800078e00ff */
[----:B------:R-:W-:Y:S01]  /*0fb0*/  @!P6 IMAD.MOV R7, RZ, RZ, -R7 ;  /* 0x000000ffff07e224 */ /* 0x000fe200078e0a07 */
[----:B------:R-:W-:Y:S01]  /*0fc0*/  ISETP.GT.U32.AND P6, PT, R4, R15, PT ;  /* 0x0000000f0400720c */ /* 0x000fe20003fc4070 */
[----:B------:R-:W-:Y:S02]  /*0fd0*/  IMAD.MOV R19, RZ, RZ, -R2 ;  /* 0x000000ffff137224 */ /* 0x000fe400078e0a02 */
[--C-:B------:R-:W-:Y:S01]  /*0fe0*/  @!P3 IMAD.IADD R11, R11, 0x1, -R4.reuse ;  /* 0x000000010b0bb824 */ /* 0x100fe200078e0a04 */
[----:B------:R-:W-:Y:S01]  /*0ff0*/  ISETP.GE.AND P3, PT, R10, RZ, PT ;  /* 0x000000ff0a00720c */ /* 0x000fe20003f66270 */
[----:B------:R-:W-:Y:S01]  /*1000*/  @!P4 IMAD.IADD R13, R13, 0x1, -R4 ;  /* 0x000000010d0dc824 */ /* 0x000fe200078e0a04 */
[C---:B------:R-:W-:Y:S01]  /*1010*/  ISETP.GT.U32.AND P4, PT, R4.reuse, R3, PT ;  /* 0x000000030400720c */ /* 0x040fe20003f84070 */
[----:B------:R-:W-:Y:S02]  /*1020*/  IMAD R19, R4, R19, R17 ;  /* 0x0000001304137224 */ /* 0x000fe400078e0211 */
[----:B------:R-:W-:-:S02]  /*1030*/  @!P5 IMAD.MOV R11, RZ, RZ, -R11 ;  /* 0x000000ffff0bd224 */ /* 0x000fc400078e0a0b */
[----:B------:R-:W-:Y:S01]  /*1040*/  IMAD.HI.U32 R2, R6, R21, RZ ;  /* 0x0000001506027227 */ /* 0x000fe200078e00ff */
[----:B------:R-:W-:-:S03]  /*1050*/  ISETP.GT.U32.AND P5, PT, R4, R19, PT ;  /* 0x000000130400720c */ /* 0x000fc60003fa4070 */
[--C-:B------:R-:W-:Y:S01]  /*1060*/  @!P6 IMAD.IADD R15, R15, 0x1, -R4.reuse ;  /* 0x000000010f0fe824 */ /* 0x100fe200078e0a04 */
[----:B------:R-:W-:Y:S01]  /*1070*/  ISETP.GE.AND P6, PT, R12, RZ, PT ;  /* 0x000000ff0c00720c */ /* 0x000fe20003fc6270 */
[--C-:B------:R-:W-:Y:S01]  /*1080*/  @!P0 IMAD.IADD R9, R9, 0x1, -R4.reuse ;  /* 0x0000000109098824 */ /* 0x100fe200078e0a04 */
[----:B------:R-:W-:Y:S01]  /*1090*/  LOP3.LUT R12, R8, 0x40, RZ, 0xfc, !PT ;  /* 0x00000040080c7812 */ /* 0x000fe200078efcff */
[----:B------:R-:W-:Y:S01]  /*10a0*/  @!P4 IMAD.IADD R3, R3, 0x1, -R4 ;  /* 0x000000010303c824 */ /* 0x000fe200078e0a04 */
[----:B------:R-:W-:Y:S01]  /*10b0*/  ISETP.GE.AND P0, PT, R14, RZ, PT ;  /* 0x000000ff0e00720c */ /* 0x000fe20003f06270 */
[----:B------:R-:W-:Y:S01]  /*10c0*/  IMAD.MOV R2, RZ, RZ, -R2 ;  /* 0x000000ffff027224 */ /* 0x000fe200078e0a02 */
[----:B------:R-:W-:Y:S01]  /*10d0*/  LOP3.LUT R14, R8, 0x48, RZ, 0xfc, !PT ;  /* 0x00000048080e7812 */ /* 0x000fe200078efcff */
[----:B------:R-:W-:Y:S01]  /*10e0*/  @!P1 IMAD.MOV R9, RZ, RZ, -R9 ;  /* 0x000000ffff099224 */ /* 0x000fe200078e0a09 */
[----:B------:R-:W-:Y:S01]  /*10f0*/  IABS R23, R12 ;  /* 0x0000000c00177213 */ /* 0x000fe20000000000 */
[----:B------:R-:W-:Y:S01]  /*1100*/  @!P5 IMAD.IADD R19, R19, 0x1, -R4 ;  /* 0x000000011313d824 */ /* 0x000fe200078e0a04 */
[C---:B------:R-:W-:Y:S01]  /*1110*/  ISETP.GT.U32.AND P4, PT, R4.reuse, R15, PT ;  /* 0x0000000f0400720c */ /* 0x040fe20003f84070 */
[----:B------:R-:W-:Y:S01]  /*1120*/  IMAD R21, R4, R2, R21 ;  /* 0x0000000204157224 */ /* 0x000fe200078e0215 */
[----:B------:R-:W-:Y:S01]  /*1130*/  IABS R25, R14 ;  /* 0x0000000e00197213 */ /* 0x000fe20000000000 */
[----:B------:R-:W-:Y:S01]  /*1140*/  IMAD.HI.U32 R2, R6, R23, RZ ;  /* 0x0000001706027227 */ /* 0x000fe200078e00ff */
[----:B------:R-:W-:-:S02]  /*1150*/  ISETP.GT.U32.AND P1, PT, R4, R3, PT ;  /* 0x000000030400720c */ /* 0x000fc40003f24070 */
[----:B------:R-:W-:Y:S01]  /*1160*/  ISETP.GT.U32.AND P5, PT, R4, R19, PT ;  /* 0x000000130400720c */ /* 0x000fe20003fa4070 */
[----:B------:R-:W-:-:S04]  /*1170*/  IMAD.HI.U32 R10, R6, R25, RZ ;  /* 0x00000019060a7227 */ /* 0x000fc800078e00ff */
[----:B------:R-:W-:Y:S02]  /*1180*/  IMAD.MOV R2, RZ, RZ, -R2 ;  /* 0x000000ffff027224 */ /* 0x000fe400078e0a02 */
[----:B------:R-:W-:Y:S01]  /*1190*/  @!P4 IMAD.IADD R15, R15, 0x1, -R4 ;  /* 0x000000010f0fc824 */ /* 0x000fe200078e0a04 */
[----:B------:R-:W-:Y:S01]  /*11a0*/  ISETP.GE.AND P4, PT, R16, RZ, PT ;  /* 0x000000ff1000720c */ /* 0x000fe20003f86270 */
[----:B------:R-:W-:Y:S01]  /*11b0*/  IMAD.MOV R10, RZ, RZ, -R10 ;  /* 0x000000ffff0a7224 */ /* 0x000fe200078e0a0a */
[----:B------:R-:W-:Y:S01]  /*11c0*/  LOP3.LUT R16, R8, 0x58, RZ, 0xfc, !PT ;  /* 0x0000005808107812 */ /* 0x000fe200078efcff */
[C---:B------:R-:W-:Y:S02]  /*11d0*/  IMAD R23, R4.reuse, R2, R23 ;  /* 0x0000000204177224 */ /* 0x040fe400078e0217 */
[----:B------:R-:W-:Y:S01]  /*11e0*/  @!P2 IMAD.MOV R13, RZ, RZ, -R13 ;  /* 0x000000ffff0da224 */ /* 0x000fe200078e0a0d */
[----:B------:R-:W-:Y:S01]  /*11f0*/  ISETP.GT.U32.AND P2, PT, R4, R21, PT ;  /* 0x000000150400720c */ /* 0x000fe20003f44070 */
[--C-:B------:R-:W-:Y:S01]  /*1200*/  @!P1 IMAD.IADD R3, R3, 0x1, -R4.reuse ;  /* 0x0000000103039824 */ /* 0x100fe200078e0a04 */
[----:B------:R-:W-:Y:S01]  /*1210*/  ISETP.GE.AND P1, PT, R12, RZ, PT ;  /* 0x000000ff0c00720c */ /* 0x000fe20003f26270 */
[----:B------:R-:W-:Y:S01]  /*1220*/  IMAD R25, R4, R10, R25 ;  /* 0x0000000a04197224 */ /* 0x000fe200078e0219 */
[----:B------:R-:W-:Y:S01]  /*1230*/  LOP3.LUT R12, R8, 0x50, RZ, 0xfc, !PT ;  /* 0x00000050080c7812 */ /* 0x000fe200078efcff */
[----:B------:R-:W-:Y:S01]  /*1240*/  @!P0 IMAD.MOV R15, RZ, RZ, -R15 ;  /* 0x000000ffff0f8224 */ /* 0x000fe200078e0a0f */
[C---:B------:R-:W-:Y:S01]  /*1250*/  ISETP.GT.U32.AND P0, PT, R4.reuse, R23, PT ;  /* 0x000000170400720c */ /* 0x040fe20003f04070 */
[----:B------:R-:W-:Y:S01]  /*1260*/  @!P5 IMAD.IADD R19, R19, 0x1, -R4 ;  /* 0x000000011313d824 */ /* 0x000fe200078e0a04 */
[----:B------:R-:W-:Y:S01]  /*1270*/  ISETP.GT.U32.AND P5, PT, R4, R25, PT ;  /* 0x000000190400720c */ /* 0x000fe20003fa4070 */
[----:B------:R-:W-:Y:S01]  /*1280*/  IMAD.MOV.U32 R17, RZ, RZ, R3 ;  /* 0x000000ffff117224 */ /* 0x000fe200078e0003 */
[----:B------:R-:W-:Y:S01]  /*1290*/  IABS R27, R12 ;  /* 0x0000000c001b7213 */ /* 0x000fe20000000000 */
[----:B------:R-:W-:Y:S01]  /*12a0*/  @!P6 IMAD.MOV R19, RZ, RZ, -R19 ;  /* 0x000000ffff13e224 */ /* 0x000fe200078e0a13 */
[----:B------:R-:W-:Y:S01]  /*12b0*/  IABS R29, R16 ;  /* 0x00000010001d7213 */ /* 0x000fe20000000000 */
[----:B------:R-:W-:Y:S01]  /*12c0*/  @!P3 IMAD.MOV R17, RZ, RZ, -R17 ;  /* 0x000000ffff11b224 */ /* 0x000fe200078e0a11 */
[----:B------:R-:W-:Y:S01]  /*12d0*/  ISETP.GE.AND P3, PT, R14, RZ, PT ;  /* 0x000000ff0e00720c */ /* 0x000fe20003f66270 */
[----:B------:R-:W-:Y:S01]  /*12e0*/  IMAD.HI.U32 R2, R6, R27, RZ ;  /* 0x0000001b06027227 */ /* 0x000fe200078e00ff */
[----:B------:R-:W-:-:S03]  /*12f0*/  LOP3.LUT R14, R8, 0x60, RZ, 0xfc, !PT ;  /* 0x00000060080e7812 */ /* 0x000fc600078efcff */
[----:B------:R-:W-:Y:S01]  /*1300*/  @!P2 IMAD.IADD R21, R21, 0x1, -R4 ;  /* 0x000000011515a824 */ /* 0x000fe200078e0a04 */
[----:B------:R-:W-:Y:S01]  /*1310*/  IABS R31, R14 ;  /* 0x0000000e001f7213 */ /* 0x000fe20000000000 */
[----:B------:R-:W-:-:S03]  /*1320*/  IMAD.HI.U32 R3, R6, R29, RZ ;  /* 0x0000001d06037227 */ /* 0x000fc600078e00ff */
[C---:B------:R-:W-:Y:S01]  /*1330*/  ISETP.GT.U32.AND P2, PT, R4.reuse, R21, PT ;  /* 0x000000150400720c */ /* 0x040fe20003f44070 */
[----:B------:R-:W-:Y:S02]  /*1340*/  @!P0 IMAD.IADD R23, R23, 0x1, -R4 ;  /* 0x0000000117178824 */ /* 0x000fe400078e0a04 */
[----:B------:R-:W-:Y:S02]  /*1350*/  IMAD.MOV R2, RZ, RZ, -R2 ;  /* 0x000000ffff027224 */ /* 0x000fe400078e0a02 */
[----:B------:R-:W-:Y:S01]  /*1360*/  IMAD.MOV R10, RZ, RZ, -R3 ;  /* 0x000000ffff0a7224 */ /* 0x000fe200078e0a03 */
[C---:B------:R-:W-:Y:S01]  /*1370*/  ISETP.GT.U32.AND P0, PT, R4.reuse, R23, PT ;  /* 0x000000170400720c */ /* 0x040fe20003f04070 */
[----:B------:R-:W-:Y:S02]  /*1380*/  @!P5 IMAD.IADD R25, R25, 0x1, -R4 ;  /* 0x000000011919d824 */ /* 0x000fe400078e0a04 */
[----:B------:R-:W-:Y:S02]  /*1390*/  IMAD R3, R4, R2, R27 ;  /* 0x0000000204037224 */ /* 0x000fe400078e021b */
[----:B------:R-:W-:Y:S01]  /*13a0*/  IMAD.HI.U32 R2, R6, R31, RZ ;  /* 0x0000001f06027227 */ /* 0x000fe200078e00ff */
[----:B------:R-:W-:-:S02]  /*13b0*/  ISETP.GT.U32.AND P5, PT, R4, R25, PT ;  /* 0x000000190400720c */ /* 0x000fc40003fa4070 */
[C---:B------:R-:W-:Y:S01]  /*13c0*/  ISETP.GT.U32.AND P6, PT, R4.reuse, R3, PT ;  /* 0x000000030400720c */ /* 0x040fe20003fc4070 */
[----:B------:R-:W-:Y:S02]  /*13d0*/  IMAD R29, R4, R10, R29 ;  /* 0x0000000a041d7224 */ /* 0x000fe400078e021d */
[----:B------:R-:W-:Y:S02]  /*13e0*/  IMAD.MOV R2, RZ, RZ, -R2 ;  /* 0x000000ffff027224 */ /* 0x000fe400078e0a02 */
[--C-:B------:R-:W-:Y:S01]  /*13f0*/  @!P2 IMAD.IADD R21, R21, 0x1, -R4.reuse ;  /* 0x000000011515a824 */ /* 0x100fe200078e0a04 */
[----:B------:R-:W-:Y:S01]  /*1400*/  ISETP.GE.AND P2, PT, R12, RZ, PT ;  /* 0x000000ff0c00720c */ /* 0x000fe20003f46270 */
[--C-:B------:R-:W-:Y:S01]  /*1410*/  @!P0 IMAD.IADD R23, R23, 0x1, -R4.reuse ;  /* 0x0000000117178824 */ /* 0x100fe200078e0a04 */
[C---:B------:R-:W-:Y:S01]  /*1420*/  ISETP.GT.U32.AND P0, PT, R4.reuse, R29, PT ;  /* 0x0000001d0400720c */ /* 0x040fe20003f04070 */
[----:B------:R-:W-:Y:S01]  /*1430*/  IMAD R31, R4, R2, R31 ;  /* 0x00000002041f7224 */ /* 0x000fe200078e021f */
[----:B------:R-:W-:Y:S01]  /*1440*/  LOP3.LUT R12, R8, 0x68, RZ, 0xfc, !PT ;  /* 0x00000068080c7812 */ /* 0x000fe200078efcff */
[----:B------:R-:W-:-:S02]  /*1450*/  @!P5 IMAD.IADD R25, R25, 0x1, -R4 ;  /* 0x000000011919d824 */ /* 0x000fc400078e0a04 */
[----:B------:R-:W-:Y:S01]  /*1460*/  @!P6 IMAD.IADD R3, R3, 0x1, -R4 ;  /* 0x000000010303e824 */ /* 0x000fe200078e0a04 */
[----:B------:R-:W-:Y:S01]  /*1470*/  ISETP.GT.U32.AND P5, PT, R4, R31, PT ;  /* 0x0000001f0400720c */ /* 0x000fe20003fa4070 */
[----:B------:R-:W-:Y:S01]  /*1480*/  @!P4 IMAD.MOV R21, RZ, RZ, -R21 ;  /* 0x000000ffff15c224 */ /* 0x000fe200078e0a15 */
[----:B------:R-:W-:Y:S01]  /*1490*/  IABS R33, R12 ;  /* 0x0000000c00217213 */ /* 0x000fe20000000000 */
[----:B------:R-:W-:Y:S01]  /*14a0*/  @!P1 IMAD.MOV R23, RZ, RZ, -R23 ;  /* 0x000000ffff179224 */ /* 0x000fe200078e0a17 */
[----:B------:R-:W-:Y:S01]  /*14b0*/  ISETP.GE.AND P4, PT, R16, RZ, PT ;  /* 0x000000ff1000720c */ /* 0x000fe20003f86270 */
[----:B------:R-:W-:Y:S01]  /*14c0*/  IMAD.HI.U32 R10, R6, R37, RZ ;  /* 0x00000025060a7227 */ /* 0x000fe200078e00ff */
[----:B------:R-:W-:Y:S02]  /*14d0*/  ISETP.GT.U32.AND P6, PT, R4, R3, PT ;  /* 0x000000030400720c */ /* 0x000fe40003fc4070 */
[----:B------:R-:W-:Y:S01]  /*14e0*/  LOP3.LUT R16, R8, 0x70, RZ, 0xfc, !PT ;  /* 0x0000007008107812 */ /* 0x000fe200078efcff */
[----:B------:R-:W-:-:S03]  /*14f0*/  IMAD.HI.U32 R2, R6, R33, RZ ;  /* 0x0000002106027227 */ /* 0x000fc600078e00ff */
[----:B------:R-:W-:Y:S01]  /*1500*/  IABS R35, R16 ;  /* 0x0000001000237213 */ /* 0x000fe20000000000 */
[----:B------:R-:W-:Y:S01]  /*1510*/  @!P0 IMAD.IADD R29, R29, 0x1, -R4 ;  /* 0x000000011d1d8824 */ /* 0x000fe200078e0a04 */
[----:B------:R-:W-:Y:S01]  /*1520*/  ISETP.GE.AND P0, PT, R14, RZ, PT ;  /* 0x000000ff0e00720c */ /* 0x000fe20003f06270 */
[----:B------:R-:W-:Y:S02]  /*1530*/  IMAD.MOV R2, RZ, RZ, -R2 ;  /* 0x000000ffff027224 */ /* 0x000fe400078e0a02 */
[----:B------:R-:W-:Y:S01]  /*1540*/  @!P5 IMAD.IADD R31, R31, 0x1, -R4 ;  /* 0x000000011f1fd824 */ /* 0x000fe200078e0a04 */
[C---:B------:R-:W-:Y:S01]  /*1550*/  ISETP.GT.U32.AND P5, PT, R4.reuse, R29, PT ;  /* 0x0000001d0400720c */ /* 0x040fe20003fa4070 */
[----:B------:R-:W-:Y:S02]  /*1560*/  IMAD R33, R4, R2, R33 ;  /* 0x0000000204217224 */ /* 0x000fe400078e0221 */
[----:B------:R-:W-:Y:S01]  /*1570*/  IMAD.HI.U32 R2, R6, R35, RZ ;  /* 0x0000002306027227 */ /* 0x000fe200078e00ff */
[----:B------:R-:W-:-:S03]  /*1580*/  ISETP.GT.U32.AND P1, PT, R4, R31, PT ;  /* 0x0000001f0400720c */ /* 0x000fc60003f24070 */
[----:B------:R-:W-:Y:S01]  /*1590*/  @!P6 IMAD.IADD R3, R3, 0x1, -R4 ;  /* 0x000000010303e824 */ /* 0x000fe200078e0a04 */
[C---:B------:R-:W-:Y:S01]  /*15a0*/  ISETP.GT.U32.AND P6, PT, R4.reuse, R33, PT ;  /* 0x000000210400720c */ /* 0x040fe20003fc4070 */
[----:B------:R-:W-:Y:S02]  /*15b0*/  IMAD.MOV R2, RZ, RZ, -R2 ;  /* 0x000000ffff027224 */ /* 0x000fe400078e0a02 */
[----:B------:R-:W-:Y:S02]  /*15c0*/  IMAD.MOV.U32 R27, RZ, RZ, R3 ;  /* 0x000000ffff1b7224 */ /* 0x000fe400078e0003 */
[C---:B------:R-:W-:Y:S02]  /*15d0*/  IMAD R3, R4.reuse, R2, R35 ;  /* 0x0000000204037224 */ /* 0x040fe400078e0223 */
[--C-:B------:R-:W-:Y:S02]  /*15e0*/  @!P5 IMAD.IADD R29, R29, 0x1, -R4.reuse ;  /* 0x000000011d1dd824 */ /* 0x100fe400078e0a04 */
[----:B------:R-:W-:Y:S01]  /*15f0*/  @!P2 IMAD.MOV R27, RZ, RZ, -R27 ;  /* 0x000000ffff1ba224 */ /* 0x000fe200078e0a1b */
[----:B------:R-:W-:Y:S01]  /*1600*/  ISETP.GT.U32.AND P5, PT, R4, R3, PT ;  /* 0x000000030400720c */ /* 0x000fe20003fa4070 */
[----:B------:R-:W-:Y:S01]  /*1610*/  @!P1 IMAD.IADD R31, R31, 0x1, -R4 ;  /* 0x000000011f1f9824 */ /* 0x000fe200078e0a04 */
[----:B------:R-:W-:Y:S01]  /*1620*/  ISETP.GE.AND P2, PT, R16, RZ, PT ;  /* 0x000000ff1000720c */ /* 0x000fe20003f46270 */
[----:B------:R-:W-:Y:S01]  /*1630*/  IMAD.HI.U32 R14, R6, R47, RZ ;  /* 0x0000002f060e7227 */ /* 0x000fe200078e00ff */
[----:B------:R-:W-:-:S02]  /*1640*/  LOP3.LUT R16, R8, 0x80, RZ, 0xfc, !PT ;  /* 0x0000008008107812 */ /* 0x000fc400078efcff */
[----:B------:R-:W-:Y:S01]  /*1650*/  ISETP.GE.AND P1, PT, R18, RZ, PT ;  /* 0x000000ff1200720c */ /* 0x000fe20003f26270 */
[----:B------:R-:W-:Y:S01]  /*1660*/  @!P0 IMAD.MOV R31, RZ, RZ, -R31 ;  /* 0x000000ffff1f8224 */ /* 0x000fe200078e0a1f */
[----:B------:R-:W-:Y:S01]  /*1670*/  IABS R39, R16 ;  /* 0x0000001000277213 */ /* 0x000fe20000000000 */
[----:B------:R-:W-:Y:S01]  /*1680*/  @!P6 IMAD.IADD R33, R33, 0x1, -R4 ;  /* 0x000000012121e824 */ /* 0x000fe200078e0a04 */
[----:B------:R-:W-:Y:S01]  /*1690*/  LOP3.LUT R18, R8, 0x88, RZ, 0xfc, !PT ;  /* 0x0000008808127812 */ /* 0x000fe200078efcff */
[----:B------:R-:W-:Y:S02]  /*16a0*/  IMAD.MOV R14, RZ, RZ, -R14 ;  /* 0x000000ffff0e7224 */ /* 0x000fe400078e0a0e */
[----:B------:R-:W-:Y:S01]  /*16b0*/  @!P5 IMAD.IADD R3, R3, 0x1, -R4 ;  /* 0x000000010303d824 */ /* 0x000fe200078e0a04 */
[----:B------:R-:W-:Y:S01]  /*16c0*/  ISETP.GT.U32.AND P6, PT, R4, R33, PT ;  /* 0x000000210400720c */ /* 0x000fe20003fc4070 */
[----:B------:R-:W-:Y:S01]  /*16d0*/  IMAD.HI.U32 R2, R6, R39, RZ ;  /* 0x0000002706027227 */ /* 0x000fe200078e00ff */
[----:B------:R-:W-:-:S02]  /*16e0*/  IABS R41, R18 ;  /* 0x0000001200297213 */ /* 0x000fc40000000000 */
[----:B------:R-:W-:Y:S01]  /*16f0*/  ISETP.GT.U32.AND P5, PT, R4, R3, PT ;  /* 0x000000030400720c */ /* 0x000fe20003fa4070 */
[----:B------:R-:W-:Y:S02]  /*1700*/  IMAD.MOV R2, RZ, RZ, -R2 ;  /* 0x000000ffff027224 */ /* 0x000fe400078e0a02 */
[----:B------:R-:W-:Y:S01]  /*1710*/  @!P3 IMAD.MOV R25, RZ, RZ, -R25 ;  /* 0x000000ffff19b224 */ /* 0x000fe200078e0a19 */
[----:B------:R-:W-:Y:S01]  /*1720*/  ISETP.GE.AND P3, PT, R12, RZ, PT ;  /* 0x000000ff0c00720c */ /* 0x000fe20003f66270 */
[C---:B------:R-:W-:Y:S02]  /*1730*/  IMAD R39, R4.reuse, R2, R39 ;  /* 0x0000000204277224 */ /* 0x040fe400078e0227 */
[----:B------:R-:W-:Y:S01]  /*1740*/  IMAD R47, R4, R14, R47 ;  /* 0x0000000e042f7224 */ /* 0x000fe200078e022f */
[----:B------:R-:W-:Y:S01]  /*1750*/  LOP3.LUT R14, R8, 0xb0, RZ, 0xfc, !PT ;  /* 0x000000b0080e7812 */ /* 0x000fe200078efcff */
[----:B------:R-:W-:Y:S02]  /*1760*/  IMAD.MOV R10, RZ, RZ, -R10 ;  /* 0x000000ffff0a7224 */ /* 0x000fe400078e0a0a */
[----:B------:R-:W-:Y:S01]  /*1770*/  IMAD.HI.U32 R12, R6, R45, RZ ;  /* 0x0000002d060c7227 */ /* 0x000fe200078e00ff */
[----:B------:R-:W-:-:S03]  /*1780*/  IABS R53, R14 ;  /* 0x0000000e00357213 */ /* 0x000fc60000000000 */
[----:B------:R-:W-:Y:S01]  /*1790*/  @!P5 IMAD.IADD R3, R3, 0x1, -R4 ;  /* 0x000000010303d824 */ /* 0x000fe200078e0a04 */
[C---:B------:R-:W-:Y:S01]  /*17a0*/  ISETP.GT.U32.AND P5, PT, R4.reuse, R39, PT ;  /* 0x000000270400720c */ /* 0x040fe20003fa4070 */
[----:B------:R-:W-:Y:S02]  /*17b0*/  IMAD R37, R4, R10, R37 ;  /* 0x0000000a04257224 */ /* 0x000fe400078e0225 */
[----:B------:R-:W-:Y:S02]  /*17c0*/  IMAD.MOV R12, RZ, RZ, -R12 ;  /* 0x000000ffff0c7224 */ /* 0x000fe400078e0a0c */
[----:B------:R-:W-:-:S04]  /*17d0*/  IMAD.HI.U32 R10, R6, R43, RZ ;  /* 0x0000002b060a7227 */ /* 0x000fc800078e00ff */
[----:B------:R-:W-:Y:S01]  /*17e0*/  IMAD R45, R4, R12, R45 ;  /* 0x0000000c042d7224 */ /* 0x000fe200078e022d */
[----:B------:R-:W-:Y:S01]  /*17f0*/  LOP3.LUT R12, R8, 0xa8, RZ, 0xfc, !PT ;  /* 0x000000a8080c7812 */ /* 0x000fe200078efcff */
[----:B------:R-:W-:-:S04]  /*1800*/  IMAD.HI.U32 R2, R6, R41, RZ ;  /* 0x0000002906027227 */ /* 0x000fc800078e00ff */
[----:B------:R-:W-:Y:S02]  /*1810*/  @!P5 IMAD.IADD R39, R39, 0x1, -R4 ;  /* 0x000000012727d824 */ /* 0x000fe400078e0a04 */
[----:B------:R-:W-:Y:S02]  /*1820*/  IMAD.MOV R10, RZ, RZ, -R10 ;  /* 0x000000ffff0a7224 */ /* 0x000fe400078e0a0a */
[----:B------:R-:W-:Y:S01]  /*1830*/  IMAD.MOV.U32 R35, RZ, RZ, R3 ;  /* 0x000000ffff237224 */ /* 0x000fe200078e0003 */
[C---:B------:R-:W-:Y:S01]  /*1840*/  ISETP.GT.U32.AND P0, PT, R4.reuse, R39, PT ;  /* 0x000000270400720c */ /* 0x040fe20003f04070 */
[----:B------:R-:W-:Y:S01]  /*1850*/  @!P6 IMAD.IADD R33, R33, 0x1, -R4 ;  /* 0x000000012121e824 */ /* 0x000fe200078e0a04 */
[----:B------:R-:W-:Y:S01]  /*1860*/  IABS R3, R12 ;  /* 0x0000000c00037213 */ /* 0x000fe20000000000 */
[----:B------:R-:W-:Y:S01]  /*1870*/  IMAD.MOV R2, RZ, RZ, -R2 ;  /* 0x000000ffff027224 */ /* 0x000fe200078e0a02 */
[C---:B------:R-:W-:Y:S01]  /*1880*/  ISETP.GT.U32.AND P6, PT, R4.reuse, R37, PT ;  /* 0x000000250400720c */ /* 0x040fe20003fc4070 */
[----:B------:R-:W-:-:S02]  /*1890*/  IMAD R43, R4, R10, R43 ;  /* 0x0000000a042b7224 */ /* 0x000fc400078e022b */
[C---:B------:R-:W-:Y:S02]  /*18a0*/  IMAD R41, R4.reuse, R2, R41 ;  /* 0x0000000204297224 */ /* 0x040fe400078e0229 */
[----:B------:R-:W-:Y:S01]  /*18b0*/  @!P3 IMAD.MOV R33, RZ, RZ, -R33 ;  /* 0x000000ffff21b224 */ /* 0x000fe200078e0a21 */
[----:B------:R-:W-:Y:S01]  /*18c0*/  ISETP.GT.U32.AND P3, PT, R4, R43, PT ;  /* 0x0000002b0400720c */ /* 0x000fe20003f64070 */
[----:B------:R-:W-:Y:S01]  /*18d0*/  IMAD.HI.U32 R2, R6, R3, RZ ;  /* 0x0000000306027227 */ /* 0x000fe200078e00ff */
[----:B------:R-:W-:-:S03]  /*18e0*/  ISETP.GT.U32.AND P5, PT, R4, R41, PT ;  /* 0x000000290400720c */ /* 0x000fc60003fa4070 */
[----:B------:R-:W-:Y:S01]  /*18f0*/  @!P0 IMAD.IADD R39, R39, 0x1, -R4 ;  /* 0x0000000127278824 */ /* 0x000fe200078e0a04 */
[C---:B------:R-:W-:Y:S01]  /*1900*/  ISETP.GT.U32.AND P0, PT, R4.reuse, R47, PT ;  /* 0x0000002f0400720c */ /* 0x040fe20003f04070 */
[----:B------:R-:W-:Y:S01]  /*1910*/  @!P2 IMAD.MOV R35, RZ, RZ, -R35 ;  /* 0x000000ffff23a224 */ /* 0x000fe200078e0a23 */
[----:B------:R-:W-:Y:S01]  /*1920*/  ISETP.GT.U32.AND P2, PT, R4, R45, PT ;  /* 0x0000002d0400720c */ /* 0x000fe20003f44070 */
[----:B------:R-:W-:Y:S02]  /*1930*/  IMAD.MOV R10, RZ, RZ, -R2 ;  /* 0x000000ffff0a7224 */ /* 0x000fe400078e0a02 */
[----:B------:R-:W-:-:S04]  /*1940*/  IMAD.HI.U32 R2, R6, R53, RZ ;  /* 0x0000003506027227 */ /* 0x000fc800078e00ff */
[----:B------:R-:W-:Y:S02]  /*1950*/  IMAD.MOV R2, RZ, RZ, -R2 ;  /* 0x000000ffff027224 */ /* 0x000fe400078e0a02 */
[--C-:B------:R-:W-:Y:S02]  /*1960*/  @!P3 IMAD.IADD R43, R43, 0x1, -R4.reuse ;  /* 0x000000012b2bb824 */ /* 0x100fe400078e0a04 */
[--C-:B------:R-:W-:Y:S02]  /*1970*/  @!P0 IMAD.IADD R47, R47, 0x1, -R4.reuse ;  /* 0x000000012f2f8824 */ /* 0x100fe400078e0a04 */
[C---:B------:R-:W-:Y:S02]  /*1980*/  IMAD R53, R4.reuse, R2, R53 ;  /* 0x0000000204357224 */ /* 0x040fe400078e0235 */
[--C-:B------:R-:W-:Y:S01]  /*1990*/  @!P6 IMAD.IADD R37, R37, 0x1, -R4.reuse ;  /* 0x000000012525e824 */ /* 0x100fe200078e0a04 */
[C---:B------:R-:W-:Y:S01]  /*19a0*/  ISETP.GT.U32.AND P0, PT, R4.reuse, R47, PT ;  /* 0x0000002f0400720c */ /* 0x040fe20003f04070 */
[--C-:B------:R-:W-:Y:S01]  /*19b0*/  @!P2 IMAD.IADD R45, R45, 0x1, -R4.reuse ;  /* 0x000000012d2da824 */ /* 0x100fe200078e0a04 */
[C---:B------:R-:W-:Y:S01]  /*19c0*/  ISETP.GT.U32.AND P2, PT, R4.reuse, R43, PT ;  /* 0x0000002b0400720c */ /* 0x040fe20003f44070 */
[----:B------:R-:W-:Y:S01]  /*19d0*/  @!P4 IMAD.MOV R29, RZ, RZ, -R29 ;  /* 0x000000ffff1dc224 */ /* 0x000fe200078e0a1d */
[----:B------:R-:W-:Y:S01]  /*19e0*/  ISETP.GT.U32.AND P4, PT, R4, R37, PT ;  /* 0x000000250400720c */ /* 0x000fe20003f84070 */
[----:B------:R-:W-:Y:S01]  /*19f0*/  @!P5 IMAD.IADD R41, R41, 0x1, -R4 ;  /* 0x000000012929d824 */ /* 0x000fe200078e0a04 */
[----:B------:R-:W-:Y:S01]  /*1a00*/  ISETP.GE.AND P5, PT, R20, RZ, PT ;  /* 0x000000ff1400720c */ /* 0x000fe20003fa6270 */
[----:B------:R-:W-:Y:S01]  /*1a10*/  IMAD R3, R4, R10, R3 ;  /* 0x0000000a04037224 */ /* 0x000fe200078e0203 */
[----:B------:R-:W-:-:S02]  /*1a20*/  ISETP.GE.AND P6, PT, R16, RZ, PT ;  /* 0x000000ff1000720c */ /* 0x000fc40003fc6270 */
[----:B------:R-:W-:Y:S02]  /*1a30*/  LOP3.LUT R16, R8, 0xb8, RZ, 0xfc, !PT ;  /* 0x000000b808107812 */ /* 0x000fe400078efcff */
[C---:B------:R-:W-:Y:S01]  /*1a40*/  ISETP.GT.U32.AND P3, PT, R4.reuse, R41, PT ;  /* 0x000000290400720c */ /* 0x040fe20003f64070 */
[--C-:B------:R-:W-:Y:S01]  /*1a50*/  @!P0 IMAD.IADD R47, R47, 0x1, -R4.reuse ;  /* 0x000000012f2f8824 */ /* 0x100fe200078e0a04 */
[C---:B------:R-:W-:Y:S01]  /*1a60*/  ISETP.GT.U32.AND P0, PT, R4.reuse, R53, PT ;  /* 0x000000350400720c */ /* 0x040fe20003f04070 */
[--C-:B------:R-:W-:Y:S01]  /*1a70*/  @!P2 IMAD.IADD R43, R43, 0x1, -R4.reuse ;  /* 0x000000012b2ba824 */ /* 0x100fe200078e0a04 */
[----:B------:R-:W-:Y:S01]  /*1a80*/  ISETP.GT.U32.AND P2, PT, R4, R3, PT ;  /* 0x000000030400720c */ /* 0x000fe20003f44070 */
[----:B------:R-:W-:Y:S01]  /*1a90*/  @!P4 IMAD.IADD R37, R37, 0x1, -R4 ;  /* 0x000000012525c824 */ /* 0x000fe200078e0a04 */
[----:B------:R-:W-:Y:S01]  /*1aa0*/  IABS R55, R16 ;  /* 0x0000001000377213 */ /* 0x000fe20000000000 */
[----:B------:R-:W-:Y:S01]  /*1ab0*/  @!P5 IMAD.MOV R43, RZ, RZ, -R43 ;  /* 0x000000ffff2bd224 */ /* 0x000fe200078e0a2b */
[----:B------:R-:W-:Y:S01]  /*1ac0*/  ISETP.GE.AND P4, PT, R18, RZ, PT ;  /* 0x000000ff1200720c */ /* 0x000fe20003f86270 */
[----:B------:R-:W-:Y:S01]  /*1ad0*/  @!P1 IMAD.MOV R37, RZ, RZ, -R37 ;  /* 0x000000ffff259224 */ /* 0x000fe200078e0a25 */
[----:B------:R-:W-:Y:S01]  /*1ae0*/  LOP3.LUT R18, R8, 0xc0, RZ, 0xfc, !PT ;  /* 0x000000c008127812 */ /* 0x000fe200078efcff */
[----:B------:R-:W-:Y:S01]  /*1af0*/  IMAD.HI.U32 R2, R6, R55, RZ ;  /* 0x0000003706027227 */ /* 0x000fe200078e00ff */
[----:B------:R-:W-:-:S02]  /*1b00*/  ISETP.GT.U32.AND P1, PT, R4, R45, PT ;  /* 0x0000002d0400720c */ /* 0x000fc40003f24070 */
[----:B------:R-:W-:Y:S01]  /*1b10*/  IABS R57, R18 ;  /* 0x0000001200397213 */ /* 0x000fe20000000000 */
[----:B------:R-:W-:Y:S01]  /*1b20*/  @!P0 IMAD.IADD R53, R53, 0x1, -R4 ;  /* 0x0000000135358824 */ /* 0x000fe200078e0a04 */
[----:B------:R-:W-:Y:S01]  /*1b30*/  ISETP.GE.AND P0, PT, R16, RZ, PT ;  /* 0x000000ff1000720c */ /* 0x000fe20003f06270 */
[----:B------:R-:W-:Y:S01]  /*1b40*/  IMAD.MOV R2, RZ, RZ, -R2 ;  /* 0x000000ffff027224 */ /* 0x000fe200078e0a02 */
[----:B------:R-:W-:Y:S01]  /*1b50*/  LOP3.LUT R16, R8, 0xd0, RZ, 0xfc, !PT ;  /* 0x000000d008107812 */ /* 0x000fe200078efcff */
[--C-:B------:R-:W-:Y:S01]  /*1b60*/  @!P3 IMAD.IADD R41, R41, 0x1, -R4.reuse ;  /* 0x000000012929b824 */ /* 0x100fe200078e0a04 */
[C---:B------:R-:W-:Y:S01]  /*1b70*/  ISETP.GT.U32.AND P5, PT, R4.reuse, R53, PT ;  /* 0x000000350400720c */ /* 0x040fe20003fa4070 */
[----:B------:R-:W-:Y:S01]  /*1b80*/  @!P2 IMAD.IADD R3, R3, 0x1, -R4 ;  /* 0x000000010303a824 */ /* 0x000fe200078e0a04 */
[----:B------:R-:W-:Y:S01]  /*1b90*/  IABS R61, R16 ;  /* 0x00000010003d7213 */ /* 0x000fe20000000000 */
[----:B------:R-:W-:Y:S01]  /*1ba0*/  IMAD R55, R4, R2, R55 ;  /* 0x0000000204377224 */ /* 0x000fe200078e0237 */
[----:B------:R-:W-:Y:S01]  /*1bb0*/  LOP3.LUT R20, R8, 0xc8, RZ, 0xfc, !PT ;  /* 0x000000c808147812 */ /* 0x000fe200078efcff */
[----:B------:R-:W-:Y:S01]  /*1bc0*/  @!P4 IMAD.MOV R41, RZ, RZ, -R41 ;  /* 0x000000ffff29c224 */ /* 0x000fe200078e0a29 */
[----:B------:R-:W-:Y:S01]  /*1bd0*/  ISETP.GT.U32.AND P4, PT, R4, R3, PT ;  /* 0x000000030400720c */ /* 0x000fe20003f84070 */
[----:B------:R-:W-:Y:S01]  /*1be0*/  IMAD.HI.U32 R10, R6, R57, RZ ;  /* 0x00000039060a7227 */ /* 0x000fe200078e00ff */
[----:B------:R-:W-:-:S02]  /*1bf0*/  IABS R59, R20 ;  /* 0x00000014003b7213 */ /* 0x000fc40000000000 */
[----:B------:R-:W-:Y:S01]  /*1c00*/  ISETP.GE.AND P3, PT, R24, RZ, PT ;  /* 0x000000ff1800720c */ /* 0x000fe20003f66270 */
[----:B------:R-:W-:Y:S01]  /*1c10*/  IMAD.MOV R10, RZ, RZ, -R10 ;  /* 0x000000ffff0a7224 */ /* 0x000fe200078e0a0a */
[----:B------:R-:W-:Y:S01]  /*1c20*/  ISETP.GE.AND P2, PT, R14, RZ, PT ;  /* 0x000000ff0e00720c */ /* 0x000fe20003f46270 */
[----:B------:R-:W-:Y:S01]  /*1c30*/  @!P5 IMAD.IADD R53, R53, 0x1, -R4 ;  /* 0x000000013535d824 */ /* 0x000fe200078e0a04 */
[----:B------:R-:W-:Y:S01]  /*1c40*/  ISETP.GT.U32.AND P5, PT, R4, R55, PT ;  /* 0x000000370400720c */ /* 0x000fe20003fa4070 */
[----:B------:R-:W-:Y:S01]  /*1c50*/  @!P6 IMAD.MOV R39, RZ, RZ, -R39 ;  /* 0x000000ffff27e224 */ /* 0x000fe200078e0a27 */
[----:B------:R-:W-:Y:S01]  /*1c60*/  ISETP.GE.AND P6, PT, R22, RZ, PT ;  /* 0x000000ff1600720c */ /* 0x000fe20003fc6270 */
[----:B------:R-:W-:Y:S01]  /*1c70*/  IMAD R57, R4, R10, R57 ;  /* 0x0000000a04397224 */ /* 0x000fe200078e0239 */
[----:B------:R-:W-:Y:S01]  /*1c80*/  LOP3.LUT R22, R8, 0xe0, RZ, 0xfc, !PT ;  /* 0x000000e008167812 */ /* 0x000fe200078efcff */
[----:B------:R-:W-:Y:S01]  /*1c90*/  IMAD.HI.U32 R2, R6, R61, RZ ;  /* 0x0000003d06027227 */ /* 0x000fe200078e00ff */
[----:B------:R-:W-:-:S02]  /*1ca0*/  LOP3.LUT R24, R8, 0xe8, RZ, 0xfc, !PT ;  /* 0x000000e808187812 */ /* 0x000fc400078efcff */
[----:B------:R-:W-:Y:S01]  /*1cb0*/  IABS R65, R22 ;  /* 0x0000001600417213 */ /* 0x000fe20000000000 */
[----:B------:R-:W-:Y:S01]  /*1cc0*/  @!P4 IMAD.IADD R3, R3, 0x1, -R4 ;  /* 0x000000010303c824 */ /* 0x000fe200078e0a04 */
[----:B------:R-:W-:Y:S01]  /*1cd0*/  ISETP.GE.AND P4, PT, R18, RZ, PT ;  /* 0x000000ff1200720c */ /* 0x000fe20003f86270 */
[----:B------:R-:W-:Y:S01]  /*1ce0*/  IMAD.MOV R10, RZ, RZ, -R2 ;  /* 0x000000ffff0a7224 */ /* 0x000fe200078e0a02 */
[----:B------:R-:W-:Y:S01]  /*1cf0*/  LOP3.LUT R18, R8, 0xd8, RZ, 0xfc, !PT ;  /* 0x000000d808127812 */ /* 0x000fe200078efcff */
[--C-:B------:R-:W-:Y:S01]  /*1d00*/  @!P5 IMAD.IADD R55, R55, 0x1, -R4.reuse ;  /* 0x000000013737d824 */ /* 0x100fe200078e0a04 */
[----:B------:R-:W-:Y:S01]  /*1d10*/  ISETP.GT.U32.AND P5, PT, R4, R57, PT ;  /* 0x000000390400720c */ /* 0x000fe20003fa4070 */
[----:B------:R-:W-:Y:S01]  /*1d20*/  @!P1 IMAD.IADD R45, R45, 0x1, -R4 ;  /* 0x000000012d2d9824 */ /* 0x000fe200078e0a04 */
[----:B------:R-:W-:Y:S01]  /*1d30*/  ISETP.GE.AND P1, PT, R12, RZ, PT ;  /* 0x000000ff0c00720c */ /* 0x000fe20003f26270 */
[----:B------:R-:W-:Y:S01]  /*1d40*/  IMAD.HI.U32 R2, R6, R65, RZ ;  /* 0x0000004106027227 */ /* 0x000fe200078e00ff */
[----:B------:R-:W-:-:S02]  /*1d50*/  IABS R63, R18 ;  /* 0x00000012003f7213 */ /* 0x000fc40000000000 */
[----:B------:R-:W-:Y:S01]  /*1d60*/  LOP3.LUT R14, R8, 0xf0, RZ, 0xfc, !PT ;  /* 0x000000f0080e7812 */ /* 0x000fe200078efcff */
[C---:B------:R-:W-:Y:S01]  /*1d70*/  IMAD.HI.U32 R12, R6.reuse, R59, RZ ;  /* 0x0000003b060c7227 */ /* 0x040fe200078e00ff */
[----:B------:R-:W-:Y:S02]  /*1d80*/  IABS R67, R24 ;  /* 0x0000001800437213 */ /* 0x000fe40000000000 */
[----:B------:R-:W-:Y:S01]  /*1d90*/  IABS R69, R14 ;  /* 0x0000000e00457213 */ /* 0x000fe20000000000 */
[----:B------:R-:W-:Y:S02]  /*1da0*/  IMAD.MOV R2, RZ, RZ, -R2 ;  /* 0x000000ffff027224 */ /* 0x000fe400078e0a02 */
[----:B------:R-:W-:Y:S02]  /*1db0*/  IMAD.MOV R12, RZ, RZ, -R12 ;  /* 0x000000ffff0c7224 */ /* 0x000fe400078e0a0c */
[----:B------:R-:W-:-:S04]  /*1dc0*/  IMAD.HI.U32 R8, R6, R63, RZ ;  /* 0x0000003f06087227 */ /* 0x000fc800078e00ff */
[----:B------:R-:W-:Y:S02]  /*1dd0*/  IMAD.MOV.U32 R49, RZ, RZ, R3 ;  /* 0x000000ffff317224 */ /* 0x000fe400078e0003 */
[C---:B------:R-:W-:Y:S02]  /*1de0*/  IMAD R65, R4.reuse, R2, R65 ;  /* 0x0000000204417224 */ /* 0x040fe400078e0241 */
[C---:B------:R-:W-:Y:S01]  /*1df0*/  IMAD R59, R4.reuse, R12, R59 ;  /* 0x0000000c043b7224 */ /* 0x040fe200078e023b */
[----:B------:R-:W1:Y:S01]  /*1e00*/  LDC.64 R2, c[0x0][0x3a8] ;  /* 0x0000ea00ff027b82 */ /* 0x000e620000000a00 */
[----:B------:R-:W-:Y:S01]  /*1e10*/  @!P5 IMAD.IADD R57, R57, 0x1, -R4 ;  /* 0x000000013939d824 */ /* 0x000fe200078e0a04 */
[C---:B------:R-:W-:Y:S01]  /*1e20*/  ISETP.GT.U32.AND P5, PT, R4.reuse, R55, PT ;  /* 0x000000370400720c */ /* 0x040fe20003fa4070 */
[----:B------:R-:W-:Y:S02]  /*1e30*/  IMAD.MOV R12, RZ, RZ, -R8 ;  /* 0x000000ffff0c7224 */ /* 0x000fe400078e0a08 */
[----:B------:R-:W-:Y:S01]  /*1e40*/  @!P6 IMAD.MOV R45, RZ, RZ, -R45 ;  /* 0x000000ffff2de224 */ /* 0x000fe200078e0a2d */
[C---:B------:R-:W-:Y:S01]  /*1e50*/  ISETP.GT.U32.AND P6, PT, R4.reuse, R57, PT ;  /* 0x000000390400720c */ /* 0x040fe20003fc4070 */
[----:B------:R-:W-:-:S02]  /*1e60*/  IMAD R63, R4, R12, R63 ;  /* 0x0000000c043f7224 */ /* 0x000fc400078e023f */
[----:B------:R-:W-:Y:S01]  /*1e70*/  @!P3 IMAD.MOV R47, RZ, RZ, -R47 ;  /* 0x000000ffff2fb224 */ /* 0x000fe200078e0a2f */
[----:B------:R-:W-:Y:S01]  /*1e80*/  ISETP.GT.U32.AND P3, PT, R4, R59, PT ;  /* 0x0000003b0400720c */ /* 0x000fe20003f64070 */
[----:B------:R-:W-:-:S04]  /*1e90*/  IMAD.HI.U32 R8, R6, R67, RZ ;  /* 0x0000004306087227 */ /* 0x000fc800078e00ff */
[----:B------:R-:W-:Y:S01]  /*1ea0*/  @!P2 IMAD.MOV R53, RZ, RZ, -R53 ;  /* 0x000000ffff35a224 */ /* 0x000fe200078e0a35 */
[C---:B------:R-:W-:Y:S01]  /*1eb0*/  ISETP.GT.U32.AND P2, PT, R4.reuse, R63, PT ;  /* 0x0000003f0400720c */ /* 0x040fe20003f44070 */
[----:B------:R-:W-:Y:S02]  /*1ec0*/  IMAD.MOV R8, RZ, RZ, -R8 ;  /* 0x000000ffff087224 */ /* 0x000fe400078e0a08 */
[C---:B------:R-:W-:Y:S02]  /*1ed0*/  IMAD R61, R4.reuse, R10, R61 ;  /* 0x0000000a043d7224 */ /* 0x040fe400078e023d */
[C---:B------:R-:W-:Y:S02]  /*1ee0*/  IMAD R67, R4.reuse, R8, R67 ;  /* 0x0000000804437224 */ /* 0x040fe400078e0243 */
[----:B------:R-:W-:Y:S01]  /*1ef0*/  @!P1 IMAD.MOV R49, RZ, RZ, -R49 ;  /* 0x000000ffff319224 */ /* 0x000fe200078e0a31 */
[----:B------:R-:W-:Y:S01]  /*1f00*/  ISETP.GT.U32.AND P1, PT, R4, R61, PT ;  /* 0x0000003d0400720c */ /* 0x000fe20003f24070 */
[----:B------:R-:W-:-:S04]  /*1f10*/  IMAD.HI.U32 R6, R6, R69, RZ ;  /* 0x0000004506067227 */ /* 0x000fc800078e00ff */
[--C-:B------:R-:W-:Y:S01]  /*1f20*/  @!P5 IMAD.IADD R55, R55, 0x1, -R4.reuse ;  /* 0x000000013737d824 */ /* 0x100fe200078e0a04 */
[C---:B------:R-:W-:Y:S01]  /*1f30*/  ISETP.GT.U32.AND P5, PT, R4.reuse, R65, PT ;  /* 0x000000410400720c */ /* 0x040fe20003fa4070 */
[--C-:B------:R-:W-:Y:S01]  /*1f40*/  @!P6 IMAD.IADD R57, R57, 0x1, -R4.reuse ;  /* 0x000000013939e824 */ /* 0x100fe200078e0a04 */
[C---:B------:R-:W-:Y:S01]  /*1f50*/  ISETP.GT.U32.AND P6, PT, R4.reuse, R67, PT ;  /* 0x000000430400720c */ /* 0x040fe20003fc4070 */
[----:B------:R-:W-:Y:S02]  /*1f60*/  @!P3 IMAD.IADD R59, R59, 0x1, -R4 ;  /* 0x000000013b3bb824 */ /* 0x000fe400078e0a04 */
[----:B------:R-:W-:Y:S02]  /*1f70*/  IMAD.MOV R6, RZ, RZ, -R6 ;  /* 0x000000ffff067224 */ /* 0x000fe400078e0a06 */
[----:B------:R-:W-:Y:S01]  /*1f80*/  @!P2 IMAD.IADD R63, R63, 0x1, -R4 ;  /* 0x000000013f3fa824 */ /* 0x000fe200078e0a04 */
[C---:B------:R-:W-:Y:S01]  /*1f90*/  ISETP.GT.U32.AND P2, PT, R4.reuse, R59, PT ;  /* 0x0000003b0400720c */ /* 0x040fe20003f44070 */
[----:B------:R-:W-:-:S02]  /*1fa0*/  IMAD R69, R4, R6, R69 ;  /* 0x0000000604457224 */ /* 0x000fc400078e0245 */
[----:B-1----:R-:W-:Y:S02]  /*1fb0*/  IMAD R135, R101, R2, RZ ;  /* 0x0000000265877224 */ /* 0x002fe400078e02ff */
[--C-:B------:R-:W-:Y:S01]  /*1fc0*/  @!P1 IMAD.IADD R61, R61, 0x1, -R4.reuse ;  /* 0x000000013d3d9824 */ /* 0x100fe200078e0a04 */
[----:B------:R-:W-:Y:S01]  /*1fd0*/  ISETP.GT.U32.AND P3, PT, R4, R69, PT ;  /* 0x000000450400720c */ /* 0x000fe20003f64070 */
[----:B------:R-:W-:Y:S01]  /*1fe0*/  IMAD R137, R2, 0x2, R135 ;  /* 0x0000000202897824 */ /* 0x000fe200078e0287 */
[----:B------:R-:W-:Y:S01]  /*1ff0*/  ISETP.GE.AND P1, PT, R20, RZ, PT ;  /* 0x000000ff1400720c */ /* 0x000fe20003f26270 */
[--C-:B------:R-:W-:Y:S01]  /*2000*/  @!P5 IMAD.IADD R65, R65, 0x1, -R4.reuse ;  /* 0x000000014141d824 */ /* 0x100fe200078e0a04 */
[----:B------:R-:W-:Y:S01]  /*2010*/  ISETP.GT.U32.AND P5, PT, R4, R63, PT ;  /* 0x0000003f0400720c */ /* 0x000fe20003fa4070 */
[----:B------:R-:W-:Y:S02]  /*2020*/  @!P6 IMAD.IADD R67, R67, 0x1, -R4 ;  /* 0x000000014343e824 */ /* 0x000fe400078e0a04 */
[----:B------:R-:W-:Y:S01]  /*2030*/  IMAD R139, R2, 0x2, R137 ;  /* 0x00000002028b7824 */ /* 0x000fe200078e0289 */
[C---:B------:R-:W-:Y:S01]  /*2040*/  ISETP.GT.U32.AND P6, PT, R4.reuse, R65, PT ;  /* 0x000000410400720c */ /* 0x040fe20003fc4070 */
[----:B------:R-:W-:Y:S01]  /*2050*/  @!P0 IMAD.MOV R55, RZ, RZ, -R55 ;  /* 0x000000ffff378224 */ /* 0x000fe200078e0a37 */
[C---:B------:R-:W-:Y:S01]  /*2060*/  ISETP.GT.U32.AND P0, PT, R4.reuse, R61, PT ;  /* 0x0000003d0400720c */ /* 0x040fe20003f04070 */
[----:B------:R-:W-:Y:S01]  /*2070*/  @!P4 IMAD.MOV R57, RZ, RZ, -R57 ;  /* 0x000000ffff39c224 */ /* 0x000fe200078e0a39 */
[----:B------:R-:W-:Y:S01]  /*2080*/  ISETP.GT.U32.AND P4, PT, R4, R67, PT ;  /* 0x000000430400720c */ /* 0x000fe20003f84070 */
[----:B------:R-:W-:-:S02]  /*2090*/  IMAD R141, R2, 0x2, R139 ;  /* 0x00000002028d7824 */ /* 0x000fc400078e028b */
[--C-:B------:R-:W-:Y:S01]  /*20a0*/  @!P2 IMAD.IADD R59, R59, 0x1, -R4.reuse ;  /* 0x000000013b3ba824 */ /* 0x100fe200078e0a04 */
[----:B------:R-:W-:Y:S01]  /*20b0*/  ISETP.GE.AND P2, PT, R16, RZ, PT ;  /* 0x000000ff1000720c */ /* 0x000fe20003f46270 */
[C---:B------:R-:W-:Y:S02]  /*20c0*/  IMAD R143, R2.reuse, 0x2, R141 ;  /* 0x00000002028f7824 */ /* 0x040fe400078e028d */
[--C-:B------:R-:W-:Y:S02]  /*20d0*/  @!P3 IMAD.IADD R69, R69, 0x1, -R4.reuse ;  /* 0x000000014545b824 */ /* 0x100fe400078e0a04 */
[----:B------:R-:W-:Y:S02]  /*20e0*/  IMAD R145, R2, 0x2, R143 ;  /* 0x0000000202917824 */ /* 0x000fe400078e028f */
[--C-:B------:R-:W-:Y:S01]  /*20f0*/  @!P0 IMAD.IADD R61, R61, 0x1, -R4.reuse ;  /* 0x000000013d3d8824 */ /* 0x100fe200078e0a04 */
[----:B------:R-:W-:Y:S01]  /*2100*/  ISETP.GT.U32.AND P3, PT, R4, R69, PT ;  /* 0x000000450400720c */ /* 0x000fe20003f64070 */
[----:B------:R-:W-:Y:S01]  /*2110*/  IMAD R147, R2, 0x2, R145 ;  /* 0x0000000202937824 */ /* 0x000fe200078e0291 */
[----:B------:R-:W-:Y:S01]  /*2120*/  ISETP.GE.AND P0, PT, R18, RZ, PT ;  /* 0x000000ff1200720c */ /* 0x000fe20003f06270 */
[--C-:B------:R-:W-:Y:S01]  /*2130*/  @!P5 IMAD.IADD R63, R63, 0x1, -R4.reuse ;  /* 0x000000013f3fd824 */ /* 0x100fe200078e0a04 */
[----:B------:R-:W-:Y:S01]  /*2140*/  ISETP.GE.AND P5, PT, R22, RZ, PT ;  /* 0x000000ff1600720c */ /* 0x000fe20003fa6270 */
[--C-:B------:R-:W-:Y:S01]  /*2150*/  @!P6 IMAD.IADD R65, R65, 0x1, -R4.reuse ;  /* 0x000000014141e824 */ /* 0x100fe200078e0a04 */
[----:B------:R-:W-:Y:S01]  /*2160*/  ISETP.GE.AND P6, PT, R24, RZ, PT ;  /* 0x000000ff1800720c */ /* 0x000fe20003fc6270 */
[----:B------:R-:W-:Y:S01]  /*2170*/  @!P4 IMAD.IADD R67, R67, 0x1, -R4 ;  /* 0x000000014343c824 */ /* 0x000fe200078e0a04 */
[----:B------:R-:W-:Y:S01]  /*2180*/  ISETP.GE.AND P4, PT, R14, RZ, PT ;  /* 0x000000ff0e00720c */ /* 0x000fe20003f86270 */
[----:B------:R-:W-:Y:S01]  /*2190*/  @!P2 IMAD.MOV R61, RZ, RZ, -R61 ;  /* 0x000000ffff3da224 */ /* 0x000fe200078e0a3d */
[----:B------:R-:W-:Y:S01]  /*21a0*/  ISETP.GE.AND P2, PT, R0, RZ, PT ;  /* 0x000000ff0000720c */ /* 0x000fe20003f46270 */
[----:B------:R-:W-:Y:S01]  /*21b0*/  @!P1 IMAD.MOV R59, RZ, RZ, -R59 ;  /* 0x000000ffff3b9224 */ /* 0x000fe200078e0a3b */
[----:B------:R-:W-:Y:S01]  /*21c0*/  ISETP.NE.AND P1, PT, R50, RZ, PT ;  /* 0x000000ff3200720c */ /* 0x000fe20003f25270 */
[----:B------:R-:W-:-:S02]  /*21d0*/  IMAD R149, R2, 0x2, R147 ;  /* 0x0000000202957824 */ /* 0x000fc400078e0293 */
[----:B------:R-:W-:Y:S01]  /*21e0*/  @!P3 IMAD.IADD R69, R69, 0x1, -R4 ;  /* 0x000000014545b824 */ /* 0x000fe200078e0a04 */
[----:B------:R-:W-:Y:S01]  /*21f0*/  ISETP.NE.AND P3, PT, R51, RZ, PT ;  /* 0x000000ff3300720c */ /* 0x000fe20003f65270 */
[----:B------:R-:W-:Y:S01]  /*2200*/  IMAD R151, R2, 0x2, R149 ;  /* 0x0000000202977824 */ /* 0x000fe200078e0295 */
[----:B------:R-:W-:Y:S01]  /*2210*/  LOP3.LUT R4, RZ, R51, RZ, 0x33, !PT ;  /* 0x00000033ff047212 */ /* 0x000fe200078e33ff */
[----:B------:R-:W-:Y:S01]  /*2220*/  @!P0 IMAD.MOV R63, RZ, RZ, -R63 ;  /* 0x000000ffff3f8224 */ /* 0x000fe200078e0a3f */
[----:B------:R-:W-:Y:S01]  /*2230*/  ISETP.GT.AND P0, PT, R132, 0x1f, PT ;  /* 0x0000001f8400780c */ /* 0x000fe20003f04270 */
[----:B------:R-:W-:Y:S01]  /*2240*/  IMAD R153, R2, 0x2, R151 ;  /* 0x0000000202997824 */ /* 0x000fe200078e0297 */
[C---:B------:R-:W-:Y:S01]  /*2250*/  SEL R159, R4.reuse, R7, !P3 ;  /* 0x00000007049f7207 */ /* 0x040fe20005800000 */
[----:B------:R-:W-:Y:S01]  /*2260*/  @!P5 IMAD.MOV R65, RZ, RZ, -R65 ;  /* 0x000000ffff41d224 */ /* 0x000fe200078e0a41 */
[----:B------:R-:W-:Y:S01]  /*2270*/  SEL R103, RZ, 0x4, !P0 ;  /* 0x00000004ff677807 */ /* 0x000fe20004000000 */
[----:B------:R-:W-:Y:S01]  /*2280*/  @!P6 IMAD.MOV R67, RZ, RZ, -R67 ;  /* 0x000000ffff43e224 */ /* 0x000fe200078e0a43 */
[C---:B------:R-:W-:Y:S01]  /*2290*/  SEL R161, R4.reuse, R9, !P3 ;  /* 0x0000000904a17207 */ /* 0x040fe20005800000 */
[----:B------:R-:W-:Y:S01]  /*22a0*/  @!P4 IMAD.MOV R69, RZ, RZ, -R69 ;  /* 0x000000ffff45c224 */ /* 0x000fe200078e0a45 */
[----:B------:R-:W-:Y:S01]  /*22b0*/  SEL R163, R4, R11, !P3 ;  /* 0x0000000b04a37207 */ /* 0x000fe20005800000 */
[----:B------:R-:W-:Y:S01]  /*22c0*/  IMAD R155, R2, 0x2, R153 ;  /* 0x00000002029b7824 */ /* 0x000fe200078e0299 */
[----:B------:R-:W-:Y:S01]  /*22d0*/  SEL R165, R4, R13, !P3 ;  /* 0x0000000d04a57207 */ /* 0x000fe20005800000 */
[----:B------:R-:W-:Y:S01]  /*22e0*/  @!P2 IMAD.MOV R5, RZ, RZ, -R5 ;  /* 0x000000ffff05a224 */ /* 0x000fe200078e0a05 */
[----:B------:R-:W-:Y:S01]  /*22f0*/  ISETP.GE.AND P2, PT, R101, R131, PT ;  /* 0x000000836500720c */ /* 0x000fe20003f46270 */
[----:B------:R-:W-:Y:S01]  /*2300*/  IMAD R157, R2, 0x2, R155 ;  /* 0x00000002029d7824 */ /* 0x000fe200078e029b */
[----:B------:R-:W-:-:S02]  /*2310*/  @!P1 LOP3.LUT R5, RZ, R50, RZ, 0x33, !PT ;  /* 0x00000032ff059212 */ /* 0x000fc400078e33ff */
[C---:B------:R-:W-:Y:S02]  /*2320*/  SEL R167, R4.reuse, R15, !P3 ;  /* 0x0000000f04a77207 */ /* 0x040fe40005800000 */
[C---:B------:R-:W-:Y:S01]  /*2330*/  SEL R169, R4.reuse, R17, !P3 ;  /* 0x0000001104a97207 */ /* 0x040fe20005800000 */
[----:B----4-:R-:W-:Y:S01]  /*2340*/  IMAD R142, R5, UR5, RZ ;  /* 0x00000005058e7c24 */ /* 0x010fe2000f8e02ff */
[----:B------:R-:W-:Y:S01]  /*2350*/  SEL R171, R4, R19, !P3 ;  /* 0x0000001304ab7207 */ /* 0x000fe20005800000 */
[----:B------:R-:W-:Y:S01]  /*2360*/  IMAD R5, R2, 0x2, R157 ;  /* 0x0000000202057824 */ /* 0x000fe200078e029d */
[C---:B------:R-:W-:Y:S02]  /*2370*/  SEL R173, R4.reuse, R21, !P3 ;  /* 0x0000001504ad7207 */ /* 0x040fe40005800000 */
[----:B------:R-:W-:Y:S01]  /*2380*/  SEL R175, R4, R23, !P3 ;  /* 0x0000001704af7207 */ /* 0x000fe20005800000 */
[----:B------:R-:W-:Y:S01]  /*2390*/  IMAD R7, R2, 0x2, R5 ;  /* 0x0000000202077824 */ /* 0x000fe200078e0205 */
[----:B------:R-:W-:-:S02]  /*23a0*/  SEL R177, R4, R25, !P3 ;  /* 0x0000001904b17207 */ /* 0x000fc40005800000 */
[----:B------:R-:W-:Y:S01]  /*23b0*/  SEL R179, R4, R27, !P3 ;  /* 0x0000001b04b37207 */ /* 0x000fe20005800000 */
[----:B------:R-:W-:Y:S01]  /*23c0*/  IMAD R9, R2, 0x2, R7 ;  /* 0x0000000202097824 */ /* 0x000fe200078e0207 */
[C---:B------:R-:W-:Y:S02]  /*23d0*/  SEL R181, R4.reuse, R29, !P3 ;  /* 0x0000001d04b57207 */ /* 0x040fe40005800000 */
[C---:B------:R-:W-:Y:S02]  /*23e0*/  SEL R183, R4.reuse, R31, !P3 ;  /* 0x0000001f04b77207 */ /* 0x040fe40005800000 */
[C---:B------:R-:W-:Y:S02]  /*23f0*/  SEL R185, R4.reuse, R33, !P3 ;  /* 0x0000002104b97207 */ /* 0x040fe40005800000 */
[C---:B------:R-:W-:Y:S02]  /*2400*/  SEL R187, R4.reuse, R35, !P3 ;  /* 0x0000002304bb7207 */ /* 0x040fe40005800000 */
[----:B------:R-:W-:-:S02]  /*2410*/  SEL R189, R4, R37, !P3 ;  /* 0x0000002504bd7207 */ /* 0x000fc40005800000 */
[C---:B------:R-:W-:Y:S02]  /*2420*/  SEL R191, R4.reuse, R39, !P3 ;  /* 0x0000002704bf7207 */ /* 0x040fe40005800000 */
        /* <DEDUP_REMOVED lines=14> */
[----:B------:R-:W-:Y:S02]  /*2510*/  SEL R116, R4, R71, !P3 ;  /* 0x0000004704747207 */ /* 0x000fe40005800000 */
[----:B------:R-:W-:Y:S02]  /*2520*/  SEL R4, R103, RZ, !P2 ;  /* 0x000000ff67047207 */ /* 0x000fe40005000000 */
[----:B------:R-:W-:-:S02]  /*2530*/  ISETP.GE.AND P2, PT, R140, R131, PT ;  /* 0x000000838c00720c */ /* 0x000fc40003f46270 */
[----:B------:R-:W-:Y:S02]  /*2540*/  ISETP.GE.AND P1, PT, R136, R131, PT ;  /* 0x000000838800720c */ /* 0x000fe40003f26270 */
[----:B------:R-:W-:Y:S02]  /*2550*/  SEL R6, R103, RZ, !P2 ;  /* 0x000000ff67067207 */ /* 0x000fe40005000000 */
[----:B------:R-:W-:Y:S02]  /*2560*/  LEA R8, P2, R142, UR24, 0x2 ;  /* 0x000000188e087c11 */ /* 0x000fe4000f8410ff */
[----:B------:R-:W-:Y:S02]  /*2570*/  ISETP.NE.U32.AND P6, PT, R4, RZ, PT ;  /* 0x000000ff0400720c */ /* 0x000fe40003fc5070 */
[----:B------:R-:W-:Y:S02]  /*2580*/  LEA.HI.X.SX32 R10, R142, UR25, 0x2, P2 ;  /* 0x000000198e0a7c11 */ /* 0x000fe400090f16ff */
[----:B------:R-:W-:-:S02]  /*2590*/  LEA R82, P3, R5, R8, 0x2 ;  /* 0x0000000805527211 */ /* 0x000fc400078610ff */
[----:B------:R-:W-:Y:S02]  /*25a0*/  LEA R78, P2, R7, R8, 0x2 ;  /* 0x00000008074e7211 */ /* 0x000fe400078410ff */
[----:B------:R-:W-:Y:S02]  /*25b0*/  LEA.HI.X.SX32 R83, R5, R10, 0x2, P3 ;  /* 0x0000000a05537211 */ /* 0x000fe400018f16ff */
[----:B------:R-:W-:Y:S02]  /*25c0*/  SEL R4, R103, RZ, !P1 ;  /* 0x000000ff67047207 */ /* 0x000fe40004800000 */
[----:B------:R-:W-:Y:S02]  /*25d0*/  LEA R74, P3, R9, R8, 0x2 ;  /* 0x00000008094a7211 */ /* 0x000fe400078610ff */
[----:B------:R-:W-:Y:S02]  /*25e0*/  LEA.HI.X.SX32 R79, R7, R10, 0x2, P2 ;  /* 0x0000000a074f7211 */ /* 0x000fe400010f16ff */
[----:B------:R-:W-:-:S02]  /*25f0*/  ISETP.GE.AND P1, PT, R138, R131, PT ;  /* 0x000000838a00720c */ /* 0x000fc40003f26270 */
[----:B------:R-:W-:Y:S02]  /*2600*/  LEA R62, P2, R135, R8, 0x2 ;  /* 0x00000008873e7211 */ /* 0x000fe400078410ff */
[----:B------:R-:W-:Y:S02]  /*2610*/  ISETP.NE.U32.AND P5, PT, R4, RZ, PT ;  /* 0x000000ff0400720c */ /* 0x000fe40003fa5070 */
[----:B------:R-:W-:Y:S01]  /*2620*/  LEA.HI.X.SX32 R75, R9, R10, 0x2, P3 ;  /* 0x0000000a094b7211 */ /* 0x000fe200018f16ff */
[----:B------:R-:W-:Y:S01]  /*2630*/  IMAD R9, R2, 0x2, R9 ;  /* 0x0000000202097824 */ /* 0x000fe200078e0209 */
[----:B------:R-:W-:Y:S02]  /*2640*/  SEL R4, R103, RZ, !P1 ;  /* 0x000000ff67047207 */ /* 0x000fe40004800000 */
[----:B------:R-:W-:Y:S02]  /*2650*/  LEA R58, P3, R137, R8, 0x2 ;  /* 0x00000008893a7211 */ /* 0x000fe400078610ff */
[----:B------:R-:W-:-:S02]  /*2660*/  LEA.HI.X.SX32 R63, R135, R10, 0x2, P2 ;  /* 0x0000000a873f7211 */ /* 0x000fc400010f16ff */
[----:B------:R-:W-:Y:S02]  /*2670*/  LEA R54, P2, R139, R8, 0x2 ;  /* 0x000000088b367211 */ /* 0x000fe400078410ff */
[----:B------:R-:W-:Y:S02]  /*2680*/  ISETP.NE.U32.AND P1, PT, R4, RZ, PT ;  /* 0x000000ff0400720c */ /* 0x000fe40003f25070 */
[----:B------:R-:W-:Y:S02]  /*2690*/  LEA.HI.X.SX32 R59, R137, R10, 0x2, P3 ;  /* 0x0000000a893b7211 */ /* 0x000fe400018f16ff */
[----:B------:R-:W-:Y:S02]  /*26a0*/  LOP3.LUT R4, R144, 0xe0, RZ, 0xc0, !PT ;  /* 0x000000e090047812 */ /* 0x000fe400078ec0ff */
[----:B------:R-:W-:Y:S02]  /*26b0*/  LEA R50, P3, R141, R8, 0x2 ;  /* 0x000000088d327211 */ /* 0x000fe400078610ff */
[----:B------:R-:W-:-:S02]  /*26c0*/  LEA.HI.X.SX32 R55, R139, R10, 0x2, P2 ;  /* 0x0000000a8b377211 */ /* 0x000fc400010f16ff */
[----:B------:R-:W-:Y:S02]  /*26d0*/  LOP3.LUT R144, R144, 0x1f, RZ, 0xc0, !PT ;  /* 0x0000001f90907812 */ /* 0x000fe400078ec0ff */
[----:B------:R-:W-:Y:S02]  /*26e0*/  LEA R46, P2, R143, R8, 0x2 ;  /* 0x000000088f2e7211 */ /* 0x000fe400078410ff */
[----:B------:R-:W-:Y:S01]  /*26f0*/  LEA.HI.X.SX32 R51, R141, R10, 0x2, P3 ;  /* 0x0000000a8d337211 */ /* 0x000fe200018f16ff */
[----:B------:R-:W-:Y:S01]  /*2700*/  IMAD R146, R144, R3, RZ ;  /* 0x0000000390927224 */ /* 0x000fe200078e02ff */
[----:B------:R-:W-:Y:S02]  /*2710*/  LEA R42, P3, R145, R8, 0x2 ;  /* 0x00000008912a7211 */ /* 0x000fe400078610ff */
[----:B------:R-:W-:Y:S02]  /*2720*/  LEA.HI.X.SX32 R47, R143, R10, 0x2, P2 ;  /* 0x0000000a8f2f7211 */ /* 0x000fe400010f16ff */
[----:B------:R-:W-:-:S02]  /*2730*/  LEA R38, P2, R147, R8, 0x2 ;  /* 0x0000000893267211 */ /* 0x000fc400078410ff */
[----:B------:R-:W-:Y:S02]  /*2740*/  LEA.HI.X.SX32 R43, R145, R10, 0x2, P3 ;  /* 0x0000000a912b7211 */ /* 0x000fe400018f16ff */
[----:B------:R-:W-:Y:S02]  /*2750*/  LEA R70, P3, R9, R8, 0x2 ;  /* 0x0000000809467211 */ /* 0x000fe400078610ff */
[-C--:B------:R-:W-:Y:S02]  /*2760*/  LEA.HI.X.SX32 R39, R147, R10.reuse, 0x2, P2 ;  /* 0x0000000a93277211 */ /* 0x080fe400010f16ff */
[----:B------:R-:W-:Y:S02]  /*2770*/  SHF.R.U32.HI R5, RZ, 0x1, R4 ;  /* 0x00000001ff057819 */ /* 0x000fe40000011604 */
[----:B------:R-:W-:Y:S02]  /*2780*/  LEA R68, P2, R146, UR26, 0x2 ;  /* 0x0000001a92447c11 */ /* 0x000fe4000f8410ff */
[----:B------:R-:W-:-:S02]  /*2790*/  LEA.HI.X.SX32 R71, R9, R10, 0x2, P3 ;  /* 0x0000000a09477211 */ /* 0x000fc400018f16ff */
[----:B------:R-:W-:Y:S02]  /*27a0*/  ISETP.NE.U32.AND P4, PT, R6, RZ, PT ;  /* 0x000000ff0600720c */ /* 0x000fe40003f85070 */
[----:B------:R-:W-:Y:S02]  /*27b0*/  LEA R34, P3, R149, R8, 0x2 ;  /* 0x0000000895227211 */ /* 0x000fe400078610ff */
[----:B------:R-:W-:Y:S02]  /*27c0*/  LOP3.LUT R148, R148, R5, RZ, 0x3c, !PT ;  /* 0x0000000594947212 */ /* 0x000fe400078e3cff */
[----:B------:R-:W-:Y:S01]  /*27d0*/  LEA.HI.X.SX32 R102, R146, UR27, 0x2, P2 ;  /* 0x0000001b92667c11 */ /* 0x000fe200090f16ff */
[----:B------:R-:W-:Y:S08]  /*27e0*/  BRA.U UP0, `(.L_x_5) ;  /* 0x0000000100187547 */ /* 0x000ff0000b800000 */
[----:B------:R-:W-:Y:S01]  /*27f0*/  ELECT P2, URZ, PT ;  /* 0x0000000000ff782f */ /* 0x000fe20003840000 */
[----:B------:R-:W-:Y:S01]  /*2800*/  IMAD.MOV.U32 R4, RZ, RZ, 0x1 ;  /* 0x00000001ff047424 */ /* 0x000fe200078e00ff */
[----:B------:R-:W-:Y:S01]  /*2810*/  UMOV UR5, 0x40 ;  /* 0x0000004000057882 */ /* 0x000fe20000000000 */
[----:B------:R-:W-:Y:S01]  /*2820*/  UVIRTCOUNT.DEALLOC.SMPOOL 0x80 ;  /* 0x000000800000784c */ /* 0x000fe20000000000 */
[----:B------:R-:W-:-:S09]  /*2830*/  ULEA UR5, UR4, UR5, 0x18 ;  /* 0x0000000504057291 */ /* 0x000fd2000f8ec0ff */
[----:B------:R1:W-:Y:S03]  /*2840*/  @P2 STS.U8 [UR5], R4 ;  /* 0x00000004ff002988 */ /* 0x0003e60008000005 */
.L_x_5:
[----:B------:R-:W-:Y:S01]  /*2850*/  LEA R30, P2, R151, R8, 0x2 ;  /* 0x00000008971e7211 */ /* 0x000fe200078410ff */
[----:B------:R-:W-:Y:S01]  /*2860*/  IMAD R161, R161, UR11, RZ ;  /* 0x0000000ba1a17c24 */ /* 0x000fe2000f8e02ff */
[-C--:B------:R-:W-:Y:S01]  /*2870*/  LEA.HI.X.SX32 R35, R149, R10.reuse, 0x2, P3 ;  /* 0x0000000a95237211 */ /* 0x080fe200018f16ff */
[----:B------:R-:W-:Y:S01]  /*2880*/  IMAD R165, R165, UR11, RZ ;  /* 0x0000000ba5a57c24 */ /* 0x000fe2000f8e02ff */
[----:B------:R-:W-:Y:S01]  /*2890*/  LEA.HI.X.SX32 R31, R151, R10, 0x2, P2 ;  /* 0x0000000a971f7211 */ /* 0x000fe200010f16ff */
[----:B------:R-:W-:Y:S01]  /*28a0*/  IMAD R169, R169, UR11, RZ ;  /* 0x0000000ba9a97c24 */ /* 0x000fe2000f8e02ff */
[----:B-1----:R-:W-:Y:S01]  /*28b0*/  LEA R4, P2, R153, R8, 0x2 ;  /* 0x0000000899047211 */ /* 0x002fe200078410ff */
[----:B------:R-:W-:Y:S01]  /*28c0*/  IMAD R173, R173, UR11, RZ ;  /* 0x0000000badad7c24 */ /* 0x000fe2000f8e02ff */
[----:B------:R-:W-:Y:S01]  /*28d0*/  USHF.L.U32 UR4, UR7, 0x15, URZ ;  /* 0x0000001507047899 */ /* 0x000fe200080006ff */
[----:B------:R-:W-:Y:S01]  /*28e0*/  IMAD R159, R159, UR11, RZ ;  /* 0x0000000b9f9f7c24 */ /* 0x000fe2000f8e02ff */
[----:B------:R-:W-:Y:S01]  /*28f0*/  LEA.HI.X.SX32 R5, R153, R10, 0x2, P2 ;  /* 0x0000000a99057211 */ /* 0x000fe200010f16ff */
[----:B------:R-:W-:Y:S01]  /*2900*/  IMAD R177, R177, UR11, RZ ;  /* 0x0000000bb1b17c24 */ /* 0x000fe2000f8e02ff */
[----:B------:R-:W-:Y:S01]  /*2910*/  LEA R6, P2, R155, R8, 0x2 ;  /* 0x000000089b067211 */ /* 0x000fe200078410ff */
[----:B------:R-:W-:Y:S01]  /*2920*/  IMAD R163, R163, UR11, RZ ;  /* 0x0000000ba3a37c24 */ /* 0x000fe2000f8e02ff */
[----:B------:R-:W-:Y:S01]  /*2930*/  ULOP3.LUT UR14, UR4, 0x600000, URZ, 0xc0, !UPT ;  /* 0x00600000040e7892 */ /* 0x000fe2000f8ec0ff */
        /* <DEDUP_REMOVED lines=9> */
[-C--:B------:R-:W-:Y:S01]  /*29d0*/  LEA R12, P2, R161, R68.reuse, 0x2 ;  /* 0x00000044a10c7211 */ /* 0x080fe200078410ff */
[----:B------:R-:W-:Y:S01]  /*29e0*/  IMAD R175, R175, UR11, RZ ;  /* 0x0000000bafaf7c24 */ /* 0x000fe2000f8e02ff */
[----:B------:R-:W-:Y:S01]  /*29f0*/  LEA R10, P3, R159, R68, 0x2 ;  /* 0x000000449f0a7211 */ /* 0x000fe200078610ff */
[----:B------:R-:W-:Y:S01]  /*2a00*/  IMAD R193, R193, UR11, RZ ;  /* 0x0000000bc1c17c24 */ /* 0x000fe2000f8e02ff */
[----:B------:R-:W-:Y:S01]  /*2a10*/  LEA.HI.X.SX32 R13, R161, R102, 0x2, P2 ;  /* 0x00000066a10d7211 */ /* 0x000fe200010f16ff */
[----:B------:R-:W-:Y:S01]  /*2a20*/  IMAD R179, R179, UR11, RZ ;  /* 0x0000000bb3b37c24 */ /* 0x000fe2000f8e02ff */
[----:B------:R-:W-:Y:S01]  /*2a30*/  LEA R16, P2, R165, R68, 0x2 ;  /* 0x00000044a5107211 */ /* 0x000fe200078410ff */
[----:B------:R-:W-:Y:S01]  /*2a40*/  IMAD R130, R130, UR11, RZ ;  /* 0x0000000b82827c24 */ /* 0x000fe2000f8e02ff */
[-C--:B------:R-:W-:Y:S01]  /*2a50*/  LEA.HI.X.SX32 R11, R159, R102.reuse, 0x2, P3 ;  /* 0x000000669f0b7211 */ /* 0x080fe200018f16ff */
        /* <DEDUP_REMOVED lines=12> */
[----:B------:R-:W-:Y:S01]  /*2b20*/  UIADD3 UR13, UPT, UPT, UR19, UR14, URZ ;  /* 0x0000000e130d7290 */ /* 0x000fe2000fffe0ff */
[----:B------:R-:W-:Y:S01]  /*2b30*/  LEA.HI.X.SX32 R25, R173, R102, 0x2, P2 ;  /* 0x00000066ad197211 */ /* 0x000fe200010f16ff */
[----:B------:R-:W-:Y:S01]  /*2b40*/  IMAD R195, R195, UR11, RZ ;  /* 0x0000000bc3c37c24 */ /* 0x000fe2000f8e02ff */
[-C--:B------:R-:W-:Y:S01]  /*2b50*/  LEA R28, P2, R177, R68.reuse, 0x2 ;  /* 0x00000044b11c7211 */ /* 0x080fe200078410ff */
[----:B------:R-:W-:Y:S01]  /*2b60*/  ULEA UR13, UR5, UR13, 0x5 ;  /* 0x0000000d050d7291 */ /* 0x000fe2000f8e28ff */
        /* <DEDUP_REMOVED lines=9> */
[----:B------:R-:W-:Y:S01]  /*2c00*/  STTM.x128 tmem[UR13], RZ ;  /* 0x000000ff000079ed */ /* 0x000fe200083c000d */
[-C--:B------:R-:W-:Y:S01]  /*2c10*/  LEA R44, P2, R185, R68.reuse, 0x2 ;  /* 0x00000044b92c7211 */ /* 0x080fe200078410ff */
[----:B------:R-:W1:Y:S01]  /*2c20*/  FENCE.VIEW.ASYNC.T ;  /* 0x00000000000073c6 */ /* 0x000e620000000200 */
        /* <DEDUP_REMOVED lines=11> */
[----:B------:R-:W-:Y:S01]  /*2ce0*/  IMAD.SHL.U32 R3, R3, 0x20, RZ ;  /* 0x0000002003037824 */ /* 0x000fe200078e00ff */
[----:B------:R-:W-:Y:S01]  /*2cf0*/  LEA R60, P2, R193, R68, 0x2 ;  /* 0x00000044c13c7211 */ /* 0x000fe200078410ff */
[----:B------:R-:W-:Y:S01]  /*2d00*/  UIADD3 UR22, UPT, UPT, UR19, 0x100, URZ ;  /* 0x0000010013167890 */ /* 0x000fe2000fffe0ff */
[----:B------:R-:W-:-:S02]  /*2d10*/  LEA.HI.X.SX32 R27, R175, R102, 0x2, P3 ;  /* 0x00000066af1b7211 */ /* 0x000fc400018f16ff */
[----:B------:R-:W-:Y:S02]  /*2d20*/  LEA.HI.X.SX32 R61, R193, R102, 0x2, P2 ;  /* 0x00000066c13d7211 */ /* 0x000fe400010f16ff */
[CC--:B------:R-:W-:Y:S02]  /*2d30*/  LEA R32, P3, R179.reuse, R68.reuse, 0x2 ;  /* 0x00000044b3207211 */ /* 0x0c0fe400078610ff */
[C---:B------:R-:W-:Y:S02]  /*2d40*/  LEA R66, P2, R130.reuse, R68, 0x2 ;  /* 0x0000004482427211 */ /* 0x040fe400078410ff */
[-C--:B------:R-:W-:Y:S02]  /*2d50*/  LEA.HI.X.SX32 R33, R179, R102.reuse, 0x2, P3 ;  /* 0x00000066b3217211 */ /* 0x080fe400018f16ff */
[----:B------:R-:W-:Y:S02]  /*2d60*/  LEA.HI.X.SX32 R67, R130, R102, 0x2, P2 ;  /* 0x0000006682437211 */ /* 0x000fe400010f16ff */
[----:B------:R-:W-:-:S02]  /*2d70*/  LEA R40, P3, R183, R68, 0x2 ;  /* 0x00000044b7287211 */ /* 0x000fc400078610ff */
[C---:B------:R-:W-:Y:S02]  /*2d80*/  LEA R76, P2, R128.reuse, R68, 0x2 ;  /* 0x00000044804c7211 */ /* 0x040fe400078410ff */
[-C--:B------:R-:W-:Y:S02]  /*2d90*/  LEA.HI.X.SX32 R41, R183, R102.reuse, 0x2, P3 ;  /* 0x00000066b7297211 */ /* 0x080fe400018f16ff */
[----:B------:R-:W-:Y:S02]  /*2da0*/  LEA.HI.X.SX32 R77, R128, R102, 0x2, P2 ;  /* 0x00000066804d7211 */ /* 0x000fe400010f16ff */
[CC--:B------:R-:W-:Y:S02]  /*2db0*/  LEA R48, P3, R187.reuse, R68.reuse, 0x2 ;  /* 0x00000044bb307211 */ /* 0x0c0fe400078610ff */
[----:B------:R-:W-:Y:S02]  /*2dc0*/  LEA R84, P2, R126, R68, 0x2 ;  /* 0x000000447e547211 */ /* 0x000fe400078410ff */
[----:B------:R-:W-:-:S02]  /*2dd0*/  LEA.HI.X.SX32 R49, R187, R102, 0x2, P3 ;  /* 0x00000066bb317211 */ /* 0x000fc400018f16ff */
[----:B------:R-:W-:Y:S02]  /*2de0*/  LEA.HI.X.SX32 R85, R126, R102, 0x2, P2 ;  /* 0x000000667e557211 */ /* 0x000fe400010f16ff */
[CC--:B------:R-:W-:Y:S02]  /*2df0*/  LEA R56, P3, R191.reuse, R68.reuse, 0x2 ;  /* 0x00000044bf387211 */ /* 0x0c0fe400078610ff */
[C---:B------:R-:W-:Y:S02]  /*2e00*/  LEA R90, P2, R124.reuse, R68, 0x2 ;  /* 0x000000447c5a7211 */ /* 0x040fe400078410ff */
[-C--:B------:R-:W-:Y:S02]  /*2e10*/  LEA.HI.X.SX32 R57, R191, R102.reuse, 0x2, P3 ;  /* 0x00000066bf397211 */ /* 0x080fe400018f16ff */
[----:B------:R-:W-:Y:S02]  /*2e20*/  LEA.HI.X.SX32 R91, R124, R102, 0x2, P2 ;  /* 0x000000667c5b7211 */ /* 0x000fe400010f16ff */
[----:B------:R-:W-:-:S02]  /*2e30*/  LEA R64, P3, R195, R68, 0x2 ;  /* 0x00000044c3407211 */ /* 0x000fc400078610ff */
[----:B------:R-:W-:Y:S02]  /*2e40*/  ISETP.NE.U32.AND P2, PT, R134, RZ, PT ;  /* 0x000000ff8600720c */ /* 0x000fe40003f45070 */
[----:B------:R-:W-:Y:S02]  /*2e50*/  LEA.HI.X.SX32 R65, R195, R102, 0x2, P3 ;  /* 0x00000066c3417211 */ /* 0x000fe400018f16ff */
[----:B------:R-:W-:Y:S02]  /*2e60*/  LEA R72, P3, R129, R68, 0x2 ;  /* 0x0000004481487211 */ /* 0x000fe400078610ff */
[----:B------:R-:W-:Y:S02]  /*2e70*/  LOP3.LUT R120, R101, 0x8, RZ, 0xfc, !PT ;  /* 0x0000000865787812 */ /* 0x000fe400078efcff */
[----:B------:R-:W-:Y:S02]  /*2e80*/  LEA.HI.X.SX32 R73, R129, R102, 0x2, P3 ;  /* 0x0000006681497211 */ /* 0x000fe400018f16ff */
[----:B------:R-:W-:-:S02]  /*2e90*/  LEA R80, P3, R127, R68, 0x2 ;  /* 0x000000447f507211 */ /* 0x000fc400078610ff */
[----:B------:R-:W-:Y:S01]  /*2ea0*/  LEA R112, R133, UR8, 0x7 ;  /* 0x0000000885707c11 */ /* 0x000fe2000f8e38ff */
[----:B-1----:R-:W-:Y:S01]  /*2eb0*/  VOTEU.ALL UP1, P2 ;  /* 0x0000000000ff7886 */ /* 0x002fe20001020000 */
[----:B------:R-:W-:Y:S01]  /*2ec0*/  LEA.HI.X.SX32 R81, R127, R102, 0x2, P3 ;  /* 0x000000667f517211 */ /* 0x000fe200018f16ff */
[----:B------:R-:W-:Y:S01]  /*2ed0*/  VOTEU.ALL UP2, P2 ;  /* 0x0000000000ff7886 */ /* 0x000fe20001040000 */
[----:B------:R-:W-:Y:S01]  /*2ee0*/  LEA R86, P3, R125, R68, 0x2 ;  /* 0x000000447d567211 */ /* 0x000fe200078610ff */
[----:B------:R-:W-:Y:S01]  /*2ef0*/  VIADD R115, R112, UR9 ;  /* 0x0000000970737c36 */ /* 0x000fe20008000000 */
[----:B------:R-:W-:-:S04]  /*2f00*/  @!UP1 UIADD3 UR16, UPT, UPT, -UR6, 0x100000, URZ ;  /* 0x0010000006109890 */ /* 0x000fc8000fffe1ff */
[----:B------:R-:W-:Y:S02]  /*2f10*/  @!UP1 USHF.L.U32 UR17, UR16, 0xb, URZ ;  /* 0x0000000b10119899 */ /* 0x000fe400080006ff */
[----:B------:R-:W-:Y:S01]  /*2f20*/  @!UP1 USHF.L.U32 UR16, UR16, 0x1, URZ ;  /* 0x0000000110109899 */ /* 0x000fe200080006ff */
[----:B------:R-:W-:Y:S02]  /*2f30*/  LEA.HI.X.SX32 R87, R125, R102, 0x2, P3 ;  /* 0x000000667d577211 */ /* 0x000fe400018f16ff */
[----:B------:R-:W-:Y:S01]  /*2f40*/  LEA R94, P3, R123, R68, 0x2 ;  /* 0x000000447b5e7211 */ /* 0x000fe200078610ff */
[----:B------:R-:W-:-:S04]  /*2f50*/  @!UP1 UIADD3 UR4, UPT, UPT, -UR6, 0x100000, URZ ;  /* 0x0010000006049890 */ /* 0x000fc8000fffe1ff */
[----:B------:R-:W-:Y:S02]  /*2f60*/  @!UP1 USHF.L.U32 UR5, UR4, 0xb, URZ ;  /* 0x0000000b04059899 */ /* 0x000fe400080006ff */
[----:B------:R-:W-:Y:S01]  /*2f70*/  @!UP1 USHF.L.U32 UR4, UR4, 0x1, URZ ;  /* 0x0000000104049899 */ /* 0x000fe200080006ff */
[----:B------:R-:W-:Y:S01]  /*2f80*/  BAR.SYNC.DEFER_BLOCKING 0x0 ;  /* 0x0000000000007b1d */ /* 0x000fe20000010000 */
[----:B------:R-:W-:Y:S02]  /*2f90*/  LEA.HI.X.SX32 R95, R123, R102, 0x2, P3 ;  /* 0x000000667b5f7211 */ /* 0x000fe400018f16ff */
[C---:B------:R-:W-:Y:S02]  /*2fa0*/  LEA R98, P3, R122.reuse, R68, 0x2 ;  /* 0x000000447a627211 */ /* 0x040fe400078610ff */
[----:B------:R-:W-:Y:S01]  /*2fb0*/  LOP3.LUT R118, R101, 0xa, RZ, 0xfc, !PT ;  /* 0x0000000a65767812 */ /* 0x000fe200078efcff */
[----:B------:R-:W-:Y:S01]  /*2fc0*/  VOTEU.ALL UP1, P2 ;  /* 0x0000000000ff7886 */ /* 0x000fe20001020000 */
[----:B------:R-:W-:-:S02]  /*2fd0*/  LEA.HI.X.SX32 R99, R122, R102, 0x2, P3 ;  /* 0x000000667a637211 */ /* 0x000fc400018f16ff */
[----:B------:R-:W-:Y:S02]  /*2fe0*/  LEA R96, P3, R121, R68, 0x2 ;  /* 0x0000004479607211 */ /* 0x000fe400078610ff */
[----:B------:R-:W-:Y:S02]  /*2ff0*/  LOP3.LUT R114, R101, 0xc, RZ, 0xfc, !PT ;  /* 0x0000000c65727812 */ /* 0x000fe400078efcff */
[----:B------:R-:W-:Y:S02]  /*3000*/  LEA.HI.X.SX32 R97, R121, R102, 0x2, P3 ;  /* 0x0000006679617211 */ /* 0x000fe400018f16ff */
[----:B------:R-:W-:Y:S02]  /*3010*/  LEA R92, P3, R119, R68, 0x2 ;  /* 0x00000044775c7211 */ /* 0x000fe400078610ff */
[----:B------:R-:W-:Y:S02]  /*3020*/  LOP3.LUT R110, R101, 0xe, RZ, 0xfc, !PT ;  /* 0x0000000e656e7812 */ /* 0x000fe400078efcff */
[----:B------:R-:W-:-:S02]  /*3030*/  LEA.HI.X.SX32 R93, R119, R102, 0x2, P3 ;  /* 0x00000066775d7211 */ /* 0x000fc400018f16ff */
[----:B------:R-:W-:Y:S02]  /*3040*/  LEA R88, P3, R117, R68, 0x2 ;  /* 0x0000004475587211 */ /* 0x000fe400078610ff */
[----:B------:R-:W-:Y:S01]  /*3050*/  LOP3.LUT R108, R101, 0x10, RZ, 0xfc, !PT ;  /* 0x00000010656c7812 */ /* 0x000fe200078efcff */
[----:B------:R-:W1:Y:S02]  /*3060*/  FENCE.VIEW.ASYNC.S ;  /* 0x00000000000073c6 */ /* 0x000e640000000000 */
[----:B-1----:R-:W1:Y:S02]  /*3070*/  @!UP1 SYNCS.EXCH.64 URZ, [UR10], UR16 ;  /* 0x000000100aff95b2 */ /* 0x002e640008000100 */
[----:B-1----:R-:W-:Y:S01]  /*3080*/  BAR.SYNC.DEFER_BLOCKING 0x0 ;  /* 0x0000000000007b1d */ /* 0x002fe20000010000 */
[----:B------:R-:W-:Y:S02]  /*3090*/  LEA.HI.X.SX32 R89, R117, R102, 0x2, P3 ;  /* 0x0000006675597211 */ /* 0x000fe400018f16ff */
[----:B------:R-:W-:-:S02]  /*30a0*/  LEA R68, P3, R116, R68, 0x2 ;  /* 0x0000004474447211 */ /* 0x000fc400078610ff */
[C---:B------:R-:W-:Y:S02]  /*30b0*/  LOP3.LUT R106, R101.reuse, 0x12, RZ, 0xfc, !PT ;  /* 0x00000012656a7812 */ /* 0x040fe400078efcff */
[----:B------:R-:W-:Y:S02]  /*30c0*/  LEA.HI.X.SX32 R69, R116, R102, 0x2, P3 ;  /* 0x0000006674457211 */ /* 0x000fe400018f16ff */
[-C--:B------:R-:W-:Y:S02]  /*30d0*/  ISETP.GE.AND P3, PT, R120, R131.reuse, PT ;  /* 0x000000837800720c */ /* 0x080fe40003f66270 */
[----:B------:R-:W-:Y:S02]  /*30e0*/  LOP3.LUT R113, R101, 0x18, RZ, 0xfc, !PT ;  /* 0x0000001865717812 */ /* 0x000fe400078efcff */
[----:B------:R-:W-:Y:S02]  /*30f0*/  SEL R102, R103, RZ, !P3 ;  /* 0x000000ff67667207 */ /* 0x000fe40005800000 */
[----:B------:R-:W-:-:S02]  /*3100*/  ISETP.GE.AND P3, PT, R114, R131, PT ;  /* 0x000000837200720c */ /* 0x000fc40003f66270 */
[C---:B------:R-:W-:Y:S02]  /*3110*/  LOP3.LUT R111, R101.reuse, 0x1a, RZ, 0xfc, !PT ;  /* 0x0000001a656f7812 */ /* 0x040fe400078efcff */
[----:B------:R-:W-:Y:S01]  /*3120*/  LOP3.LUT R109, R101, 0x1c, RZ, 0xfc, !PT ;  /* 0x0000001c656d7812 */ /* 0x000fe200078efcff */
[----:B------:R1:W2:Y:S02]  /*3130*/  @!UP2 SYNCS.EXCH.64 URZ, [UR9+0x20008], UR4 ;  /* 0x0200080409ffa5b2 */ /* 0x0002a40008000100 */
[----:B------:R-:W-:Y:S01]  /*3140*/  @!PT LDS RZ, [RZ] ;  /* 0x00000000fffff984 */ /* 0x000fe20000000800 */
[----:B------:R-:W-:Y:S01]  /*3150*/  @!PT LDS RZ, [RZ] ;  /* 0x00000000fffff984 */ /* 0x000fe20000000800 */
[----:B------:R-:W-:Y:S01]  /*3160*/  @!PT LDS RZ, [RZ] ;  /* 0x00000000fffff984 */ /* 0x000fe20000000800 */
[----:B--2---:R2:W-:Y:S01]  /*3170*/  LDGSTS.E [R115+0x18000], desc[UR20][R62.64], P6 ;  /* 0x180000003e737fae */ /* 0x0045e2000b1a1014 */
[----:B------:R-:W-:-:S03]  /*3180*/  ISETP.GE.AND P6, PT, R118, R131, PT ;  /* 0x000000837600720c */ /* 0x000fc60003fc6270 */
[----:B------:R3:W-:Y:S01]  /*3190*/  LDGSTS.E [R115+0x18008], desc[UR20][R58.64], P5 ;  /* 0x180080003a737fae */ /* 0x0007e2000a9a1014 */
[----:B------:R-:W-:Y:S02]  /*31a0*/  ISETP.NE.U32.AND P5, PT, R102, RZ, PT ;  /* 0x000000ff6600720c */ /* 0x000fe40003fa5070 */
[C---:B------:R-:W-:Y:S01]  /*31b0*/  SEL R104, R103.reuse, RZ, !P6 ;  /* 0x000000ff67687207 */ /* 0x040fe20007000000 */
[----:B------:R4:W-:Y:S01]  /*31c0*/  LDGSTS.E [R115+0x18010], desc[UR20][R54.64], P1 ;  /* 0x1801000036737fae */ /* 0x0009e200089a1014 */
[----:B------:R-:W-:Y:S02]  /*31d0*/  ISETP.GE.AND P6, PT, R110, R131, PT ;  /* 0x000000836e00720c */ /* 0x000fe40003fc6270 */
[C---:B------:R-:W-:Y:S01]  /*31e0*/  SEL R102, R103.reuse, RZ, !P3 ;  /* 0x000000ff67667207 */ /* 0x040fe20005800000 */
[----:B------:R5:W-:Y:S01]  /*31f0*/  LDGSTS.E [R115+0x18018], desc[UR20][R50.64], P4 ;  /* 0x1801800032737fae */ /* 0x000be2000a1a1014 */
[----:B------:R-:W-:Y:S01]  /*3200*/  ISETP.NE.U32.AND P3, PT, R104, RZ, PT ;  /* 0x000000ff6800720c */ /* 0x000fe20003f65070 */
[----:B-1----:R-:W-:Y:S01]  /*3210*/  USHF.R.U32.HI UR4, URZ, 0x2, UR7 ;  /* 0x00000002ff047899 */ /* 0x002fe20008011607 */
[----:B------:R-:W-:-:S02]  /*3220*/  SEL R104, R103, RZ, !P6 ;  /* 0x000000ff67687207 */ /* 0x000fc40007000000 */
[-C--:B------:R-:W-:Y:S01]  /*3230*/  ISETP.GE.AND P4, PT, R108, R131.reuse, PT ;  /* 0x000000836c00720c */ /* 0x080fe20003f86270 */
[----:B------:R1:W-:Y:S01]  /*3240*/  LDGSTS.E [R115+0x18020], desc[UR20][R46.64], P5 ;  /* 0x180200002e737fae */ /* 0x0003e2000a9a1014 */
[----:B------:R-:W-:Y:S01]  /*3250*/  ISETP.GE.AND P5, PT, R106, R131, PT ;  /* 0x000000836a00720c */ /* 0x000fe20003fa6270 */
[----:B------:R-:W-:Y:S01]  /*3260*/  USGXT.U32 UR4, UR4, 0x1 ;  /* 0x000000010404789a */ /* 0x000fe20008000000 */
[----:B------:R-:W-:Y:S02]  /*3270*/  ISETP.NE.U32.AND P6, PT, R104, RZ, PT ;  /* 0x000000ff6800720c */ /* 0x000fe40003fc5070 */
[----:B------:R-:W-:Y:S01]  /*3280*/  SEL R105, R103, RZ, !P4 ;  /* 0x000000ff67697207 */ /* 0x000fe20006000000 */
[----:B------:R-:W-:Y:S01]  /*3290*/  UIADD3 UR14, UPT, UPT, UR4, UR14, UR22 ;  /* 0x0000000e040e7290 */ /* 0x000fe2000fffe016 */
[----:B------:R-:W-:Y:S01]  /*32a0*/  ISETP.NE.U32.AND P1, PT, R102, RZ, PT ;  /* 0x000000ff6600720c */ /* 0x000fe20003f25070 */
[----:B------:R1:W-:Y:S01]  /*32b0*/  LDGSTS.E [R115+0x18028], desc[UR20][R42.64], P3 ;  /* 0x180280002a737fae */ /* 0x0003e200099a1014 */
[----:B------:R-:W-:-:S02]  /*32c0*/  LOP3.LUT R104, R101, 0x14, RZ, 0xfc, !PT ;  /* 0x0000001465687812 */ /* 0x000fc400078efcff */
[----:B------:R-:W-:Y:S02]  /*32d0*/  SEL R107, R103, RZ, !P5 ;  /* 0x000000ff676b7207 */ /* 0x000fe40006800000 */
[----:B------:R-:W-:Y:S02]  /*32e0*/  ISETP.NE.U32.AND P5, PT, R105, RZ, PT ;  /* 0x000000ff6900720c */ /* 0x000fe40003fa5070 */
[-C--:B------:R-:W-:Y:S02]  /*32f0*/  ISETP.GE.AND P4, PT, R104, R131.reuse, PT ;  /* 0x000000836800720c */ /* 0x080fe40003f86270 */
[----:B------:R-:W-:Y:S02]  /*3300*/  LOP3.LUT R102, R101, 0x16, RZ, 0xfc, !PT ;  /* 0x0000001665667812 */ /* 0x000fe400078efcff */
[----:B------:R-:W-:Y:S01]  /*3310*/  SEL R105, R103, RZ, !P4 ;  /* 0x000000ff67697207 */ /* 0x000fe20006000000 */
[----:B------:R1:W-:Y:S01]  /*3320*/  LDGSTS.E [R115+0x18030], desc[UR20][R38.64], P1 ;  /* 0x1803000026737fae */ /* 0x0003e200089a1014 */
[----:B------:R-:W-:-:S02]  /*3330*/  ISETP.GE.AND P3, PT, R102, R131, PT ;  /* 0x000000836600720c */ /* 0x000fc40003f66270 */
[----:B------:R-:W-:Y:S01]  /*3340*/  ISETP.NE.U32.AND P4, PT, R107, RZ, PT ;  /* 0x000000ff6b00720c */ /* 0x000fe20003f85070 */
[----:B------:R1:W-:Y:S01]  /*3350*/  LDGSTS.E [R115+0x18038], desc[UR20][R34.64], P6 ;  /* 0x1803800022737fae */ /* 0x0003e2000b1a1014 */
[----:B------:R-:W-:Y:S02]  /*3360*/  SEL R107, R103, RZ, !P3 ;  /* 0x000000ff676b7207 */ /* 0x000fe40005800000 */
[-C--:B------:R-:W-:Y:S01]  /*3370*/  ISETP.GE.AND P6, PT, R113, R131.reuse, PT ;  /* 0x000000837100720c */ /* 0x080fe20003fc6270 */
[----:B------:R1:W-:Y:S01]  /*3380*/  LDGSTS.E [R115+0x18040], desc[UR20][R30.64], P5 ;  /* 0x180400001e737fae */ /* 0x0003e2000a9a1014 */
[----:B------:R-:W-:Y:S02]  /*3390*/  ISETP.NE.U32.AND P3, PT, R105, RZ, PT ;  /* 0x000000ff6900720c */ /* 0x000fe40003f65070 */
[----:B------:R-:W-:Y:S02]  /*33a0*/  ISETP.NE.U32.AND P1, PT, R107, RZ, PT ;  /* 0x000000ff6b00720c */ /* 0x000fe40003f25070 */
[----:B------:R-:W-:-:S02]  /*33b0*/  ISETP.GE.AND P5, PT, R111, R131, PT ;  /* 0x000000836f00720c */ /* 0x000fc40003fa6270 */
[----:B------:R-:W-:Y:S01]  /*33c0*/  LOP3.LUT R107, R101, 0x1e, RZ, 0xfc, !PT ;  /* 0x0000001e656b7812 */ /* 0x000fe200078efcff */
[----:B------:R1:W-:Y:S01]  /*33d0*/  LDGSTS.E [R115+0x18048], desc[UR20][R4.64], P4 ;  /* 0x1804800004737fae */ /* 0x0003e2000a1a1014 */
[----:B------:R-:W-:Y:S02]  /*33e0*/  SEL R105, R103, RZ, !P6 ;  /* 0x000000ff67697207 */ /* 0x000fe40007000000 */
[-C--:B------:R-:W-:Y:S02]  /*33f0*/  ISETP.GE.AND P6, PT, R109, R131.reuse, PT ;  /* 0x000000836d00720c */ /* 0x080fe40003fc6270 */
[----:B------:R-:W-:Y:S01]  /*3400*/  SEL R150, R103, RZ, !P5 ;  /* 0x000000ff67967207 */ /* 0x000fe20006800000 */
[----:B------:R1:W-:Y:S01]  /*3410*/  LDGSTS.E [R115+0x18050], desc[UR20][R6.64], P3 ;  /* 0x1805000006737fae */ /* 0x0003e200099a1014 */
[----:B------:R-:W-:Y:S02]  /*3420*/  ISETP.GE.AND P5, PT, R107, R131, PT ;  /* 0x000000836b00720c */ /* 0x000fe40003fa6270 */
[----:B------:R-:W-:Y:S01]  /*3430*/  ISETP.NE.U32.AND P4, PT, R105, RZ, PT ;  /* 0x000000ff6900720c */ /* 0x000fe20003f85070 */
[----:B------:R1:W-:Y:S01]  /*3440*/  LDGSTS.E [R115+0x18058], desc[UR20][R8.64], P1 ;  /* 0x1805800008737fae */ /* 0x0003e200089a1014 */
[----:B------:R-:W-:-:S02]  /*3450*/  SEL R105, R103, RZ, !P6 ;  /* 0x000000ff67697207 */ /* 0x000fc40007000000 */
[----:B------:R-:W-:Y:S02]  /*3460*/  ISETP.NE.U32.AND P6, PT, R150, RZ, PT ;  /* 0x000000ff9600720c */ /* 0x000fe40003fc5070 */
[----:B------:R-:W-:Y:S02]  /*3470*/  SEL R150, R103, RZ, !P5 ;  /* 0x000000ff67967207 */ /* 0x000fe40006800000 */
[----:B------:R-:W-:Y:S01]  /*3480*/  ISETP.NE.U32.AND P5, PT, R105, RZ, PT ;  /* 0x000000ff6900720c */ /* 0x000fe20003fa5070 */
[----:B------:R-:W-:Y:S01]  /*3490*/  VIADD R105, R131, 0xffffffe0 ;  /* 0xffffffe083697836 */ /* 0x000fe20000000000 */
[----:B------:R-:W-:Y:S02]  /*34a0*/  ISETP.NE.U32.AND P3, PT, R150, RZ, PT ;  /* 0x000000ff9600720c */ /* 0x000fe40003f65070 */
[----:B------:R-:W-:Y:S01]  /*34b0*/  ISETP.GE.AND P1, PT, R144, R131, PT ;  /* 0x000000839000720c */ /* 0x000fe20003f26270 */
[----:B------:R1:W-:Y:S01]  /*34c0*/  LDGSTS.E [R115+0x18060], desc[UR20][R82.64], P4 ;  /* 0x1806000052737fae */ /* 0x0003e2000a1a1014 */
[----:B------:R-:W-:-:S02]  /*34d0*/  ISETP.GE.AND P4, PT, R101, R105, PT ;  /* 0x000000696500720c */ /* 0x000fc40003f86270 */
[----:B------:R-:W-:Y:S01]  /*34e0*/  SEL R103, R103, RZ, !P1 ;  /* 0x000000ff67677207 */ /* 0x000fe20004800000 */
[----:B------:R1:W-:Y:S01]  /*34f0*/  LDGSTS.E [R115+0x18068], desc[UR20][R78.64], P6 ;  /* 0x180680004e737fae */ /* 0x0003e2000b1a1014 */
[----:B------:R-:W-:Y:S02]  /*3500*/  SEL R150, RZ, 0x4, P4 ;  /* 0x00000004ff967807 */ /* 0x000fe40002000000 */
[-C--:B------:R-:W-:Y:S01]  /*3510*/  ISETP.GE.AND P1, PT, R138, R105.reuse, PT ;  /* 0x000000698a00720c */ /* 0x080fe20003f26270 */
[----:B------:R1:W-:Y:S01]  /*3520*/  LDGSTS.E [R115+0x18070], desc[UR20][R74.64], P5 ;  /* 0x180700004a737fae */ /* 0x0003e2000a9a1014 */
[-C--:B------:R-:W-:Y:S02]  /*3530*/  ISETP.GE.AND P4, PT, R140, R105.reuse, PT ;  /* 0x000000698c00720c */ /* 0x080fe40003f86270 */
[----:B------:R-:W-:Y:S01]  /*3540*/  SEL R154, RZ, 0x4, P1 ;  /* 0x00000004ff9a7807 */ /* 0x000fe20000800000 */
[----:B------:R1:W-:Y:S01]  /*3550*/  LDGSTS.E [R115+0x18078], desc[UR20][R70.64], P3 ;  /* 0x1807800046737fae */ /* 0x0003e200099a1014 */
[----:B------:R-:W-:-:S02]  /*3560*/  ISETP.GE.AND P3, PT, R136, R105, PT ;  /* 0x000000698800720c */ /* 0x000fc40003f66270 */
[----:B------:R-:W-:Y:S01]  /*3570*/  SEL R156, RZ, 0x4, P4 ;  /* 0x00000004ff9c7807 */ /* 0x000fe20002000000 */
[----:B------:R-:W0:Y:S01]  /*3580*/  LDGDEPBAR ;  /* 0x00000000000079af */ /* 0x000e220000000000 */
[----:B------:R-:W-:Y:S02]  /*3590*/  SEL R152, RZ, 0x4, P3 ;  /* 0x00000004ff987807 */ /* 0x000fe40001800000 */
[-C--:B------:R-:W-:Y:S02]  /*35a0*/  ISETP.GE.AND P3, PT, R120, R105.reuse, PT ;  /* 0x000000697800720c */ /* 0x080fe40003f66270 */
[-C--:B------:R-:W-:Y:S02]  /*35b0*/  ISETP.GE.AND P1, PT, R118, R105.reuse, PT ;  /* 0x000000697600720c */ /* 0x080fe40003f26270 */
[----:B------:R-:W-:Y:S02]  /*35c0*/  ISETP.GE.AND P4, PT, R114, R105, PT ;  /* 0x000000697200720c */ /* 0x000fe40003f86270 */
[----:B------:R-:W-:-:S02]  /*35d0*/  SEL R158, RZ, 0x4, P3 ;  /* 0x00000004ff9e7807 */ /* 0x000fc40001800000 */
[-C--:B------:R-:W-:Y:S02]  /*35e0*/  ISETP.GE.AND P3, PT, R110, R105.reuse, PT ;  /* 0x000000696e00720c */ /* 0x080fe40003f66270 */
[----:B------:R-:W-:Y:S02]  /*35f0*/  SEL R160, RZ, 0x4, P1 ;  /* 0x00000004ffa07807 */ /* 0x000fe40000800000 */
[----:B------:R-:W-:Y:S02]  /*3600*/  SEL R162, RZ, 0x4, P4 ;  /* 0x00000004ffa27807 */ /* 0x000fe40002000000 */
        /* <DEDUP_REMOVED lines=12> */
[----:B------:R-:W-:Y:S02]  /*36d0*/  ISETP.GT.AND P6, PT, R132, 0x3f, PT ;  /* 0x0000003f8400780c */ /* 0x000fe40003fc4270 */
[-C--:B------:R-:W-:Y:S02]  /*36e0*/  ISETP.GE.AND P5, PT, R144, R105.reuse, PT ;  /* 0x000000699000720c */ /* 0x080fe40003fa6270 */
[----:B------:R-:W-:-:S02]  /*36f0*/  ISETP.GE.AND P1, PT, R109, R105, PT ;  /* 0x000000696d00720c */ /* 0x000fc40003f26270 */
[----:B------:R-:W-:Y:S02]  /*3700*/  ISETP.GE.AND P4, PT, R107, R105, PT ;  /* 0x000000696b00720c */ /* 0x000fe40003f86270 */
[----:B------:R-:W-:Y:S02]  /*3710*/  SEL R105, RZ, 0x4, P3 ;  /* 0x00000004ff697807 */ /* 0x000fe40001800000 */
[----:B------:R-:W-:Y:S02]  /*3720*/  ISETP.NE.U32.AND P3, PT, R103, RZ, PT ;  /* 0x000000ff6700720c */ /* 0x000fe40003f65070 */
[----:B------:R-:W-:Y:S02]  /*3730*/  SEL R152, R152, RZ, P6 ;  /* 0x000000ff98987207 */ /* 0x000fe40003000000 */
[----:B------:R-:W-:Y:S02]  /*3740*/  SEL R103, RZ, 0x4, P1 ;  /* 0x00000004ff677807 */ /* 0x000fe40000800000 */
[----:B------:R-:W-:-:S02]  /*3750*/  SEL R176, RZ, 0x4, P4 ;  /* 0x00000004ffb07807 */ /* 0x000fc40002000000 */
[----:B------:R-:W-:Y:S02]  /*3760*/  ISETP.NE.U32.AND P4, PT, R152, RZ, PT ;  /* 0x000000ff9800720c */ /* 0x000fe40003f85070 */
[----:B------:R-:W-:Y:S01]  /*3770*/  SEL R152, R103, RZ, P6 ;  /* 0x000000ff67987207 */ /* 0x000fe20003000000 */
[----:B------:R-:W-:Y:S01]  /*3780*/  VIADD R103, R148, UR9 ;  /* 0x0000000994677c36 */ /* 0x000fe20008000000 */
[----:B------:R-:W-:Y:S02]  /*3790*/  SEL R150, R150, RZ, P6 ;  /* 0x000000ff96967207 */ /* 0x000fe40003000000 */
[----:B------:R-:W-:Y:S02]  /*37a0*/  SEL R154, R154, RZ, P6 ;  /* 0x000000ff9a9a7207 */ /* 0x000fe40003000000 */
[----:B------:R1:W-:Y:S01]  /*37b0*/  LDGSTS.E [R103], desc[UR20][R10.64], P3 ;  /* 0x000000000a677fae */ /* 0x0003e200099a1014 */
[----:B------:R-:W-:Y:S02]  /*37c0*/  ISETP.NE.U32.AND P1, PT, R150, RZ, PT ;  /* 0x000000ff9600720c */ /* 0x000fe40003f25070 */
[----:B------:R-:W-:Y:S01]  /*37d0*/  SEL R150, R105, RZ, P6 ;  /* 0x000000ff69967207 */ /* 0x000fe20003000000 */
[----:B------:R1:W-:Y:S01]  /*37e0*/  LDGSTS.E [R103+0x400], desc[UR20][R12.64], P3 ;  /* 0x004000000c677fae */ /* 0x0003e200099a1014 */
[----:B------:R-:W-:Y:S01]  /*37f0*/  IMAD.SHL.U32 R105, R2, 0x20, RZ ;  /* 0x0000002002697824 */ /* 0x000fe200078e00ff */
[----:B------:R-:W-:-:S02]  /*3800*/  SEL R178, RZ, 0x4, P5 ;  /* 0x00000004ffb27807 */ /* 0x000fc40002800000 */
[----:B------:R1:W-:Y:S01]  /*3810*/  LDGSTS.E [R103+0x800], desc[UR20][R14.64], P3 ;  /* 0x008000000e677fae */ /* 0x0003e200099a1014 */
[----:B------:R-:W-:Y:S01]  /*3820*/  SEL R156, R156, RZ, P6 ;  /* 0x000000ff9c9c7207 */ /* 0x000fe20003000000 */
[C---:B--2---:R-:W-:Y:S01]  /*3830*/  IMAD.WIDE R62, R105.reuse, 0x4, R62 ;  /* 0x00000004693e7825 */ /* 0x044fe200078e023e */
[----:B------:R-:W-:Y:S01]  /*3840*/  SEL R158, R158, RZ, P6 ;  /* 0x000000ff9e9e7207 */ /* 0x000fe20003000000 */
[----:B------:R2:W-:Y:S01]  /*3850*/  LDGSTS.E [R103+0xc00], desc[UR20][R16.64], P3 ;  /* 0x00c0000010677fae */ /* 0x0005e200099a1014 */
[----:B------:R-:W-:Y:S01]  /*3860*/  SEL R160, R160, RZ, P6 ;  /* 0x000000ffa0a07207 */ /* 0x000fe20003000000 */
[C---:B---3--:R-:W-:Y:S01]  /*3870*/  IMAD.WIDE R58, R105.reuse, 0x4, R58 ;  /* 0x00000004693a7825 */ /* 0x048fe200078e023a */
[----:B------:R-:W-:Y:S01]  /*3880*/  ISETP.NE.U32.AND P5, PT, R154, RZ, PT ;  /* 0x000000ff9a00720c */ /* 0x000fe20003fa5070 */
[----:B------:R3:W-:Y:S01]  /*3890*/  LDGSTS.E [R103+0x1000], desc[UR20][R18.64], P3 ;  /* 0x0100000012677fae */ /* 0x0007e200099a1014 */
[----:B------:R-:W-:Y:S01]  /*38a0*/  SEL R162, R162, RZ, P6 ;  /* 0x000000ffa2a27207 */ /* 0x000fe20003000000 */
[C---:B----4-:R-:W-:Y:S01]  /*38b0*/  IMAD.WIDE R54, R105.reuse, 0x4, R54 ;  /* 0x0000000469367825 */ /* 0x050fe200078e0236 */
[----:B------:R-:W-:Y:S01]  /*38c0*/  SEL R164, R164, RZ, P6 ;  /* 0x000000ffa4a47207 */ /* 0x000fe20003000000 */
[----:B------:R4:W-:Y:S01]  /*38d0*/  LDGSTS.E [R103+0x1400], desc[UR20][R20.64], P3 ;  /* 0x0140000014677fae */ /* 0x0009e200099a1014 */
[----:B------:R-:W-:Y:S01]  /*38e0*/  SEL R166, R166, RZ, P6 ;  /* 0x000000ffa6a67207 */ /* 0x000fe20003000000 */
[C---:B-----5:R-:W-:Y:S01]  /*38f0*/  IMAD.WIDE R50, R105.reuse, 0x4, R50 ;  /* 0x0000000469327825 */ /* 0x060fe200078e0232 */
[----:B------:R-:W-:Y:S01]  /*3900*/  SEL R168, R168, RZ, P6 ;  /* 0x000000ffa8a87207 */ /* 0x000fe20003000000 */
[----:B------:R5:W-:Y:S01]  /*3910*/  LDGSTS.E [R103+0x1800], desc[UR20][R22.64], P3 ;  /* 0x0180000016677fae */ /* 0x000be200099a1014 */
[----:B------:R-:W-:Y:S01]  /*3920*/  SEL R170, R170, RZ, P6 ;  /* 0x000000ffaaaa7207 */ /* 0x000fe20003000000 */
[C---:B-1----:R-:W-:Y:S01]  /*3930*/  IMAD.WIDE R46, R105.reuse, 0x4, R46 ;  /* 0x00000004692e7825 */ /* 0x042fe200078e022e */
[----:B------:R-:W-:Y:S01]  /*3940*/  SEL R172, R172, RZ, P6 ;  /* 0x000000ffacac7207 */ /* 0x000fe20003000000 */
[----:B------:R1:W-:Y:S01]  /*3950*/  LDGSTS.E [R103+0x1c00], desc[UR20][R24.64], P3 ;  /* 0x01c0000018677fae */ /* 0x0003e200099a1014 */
[----:B------:R-:W-:Y:S01]  /*3960*/  SEL R174, R174, RZ, P6 ;  /* 0x000000ffaeae7207 */ /* 0x000fe20003000000 */
[C---:B------:R-:W-:Y:S01]  /*3970*/  IMAD.WIDE R42, R105.reuse, 0x4, R42 ;  /* 0x00000004692a7825 */ /* 0x040fe200078e022a */
[----:B------:R-:W-:Y:S01]  /*3980*/  SEL R176, R176, RZ, P6 ;  /* 0x000000ffb0b07207 */ /* 0x000fe20003000000 */
[----:B------:R1:W-:Y:S01]  /*3990*/  LDGSTS.E [R103+0x2000], desc[UR20][R26.64], P3 ;  /* 0x020000001a677fae */ /* 0x0003e200099a1014 */
[----:B------:R-:W-:Y:S01]  /*39a0*/  SEL R178, R178, RZ, P6 ;  /* 0x000000ffb2b27207 */ /* 0x000fe20003000000 */
[C---:B------:R-:W-:Y:S01]  /*39b0*/  IMAD.WIDE R38, R105.reuse, 0x4, R38 ;  /* 0x0000000469267825 */ /* 0x040fe200078e0226 */
[----:B------:R-:W-:Y:S01]  /*39c0*/  ISETP.NE.U32.AND P6, PT, R156, RZ, PT ;  /* 0x000000ff9c00720c */ /* 0x000fe20003fc5070 */
[----:B------:R1:W-:Y:S02]  /*39d0*/  LDGSTS.E [R103+0x2400], desc[UR20][R28.64], P3 ;  /* 0x024000001c677fae */ /* 0x0003e400099a1014 */
[----:B------:R-:W-:-:S02]  /*39e0*/  IMAD.WIDE R34, R105, 0x4, R34 ;  /* 0x0000000469227825 */ /* 0x000fc400078e0222 */
[----:B------:R1:W-:Y:S02]  /*39f0*/  LDGSTS.E [R103+0x2800], desc[UR20][R32.64], P3 ;  /* 0x0280000020677fae */ /* 0x0003e400099a1014 */
[C---:B------:R-:W-:Y:S02]  /*3a00*/  IMAD.WIDE R30, R105.reuse, 0x4, R30 ;  /* 0x00000004691e7825 */ /* 0x040fe400078e021e */
[----:B------:R1:W-:Y:S02]  /*3a10*/  LDGSTS.E [R103+0x2c00], desc[UR20][R36.64], P3 ;  /* 0x02c0000024677fae */ /* 0x0003e400099a1014 */
[C---:B------:R-:W-:Y:S02]  /*3a20*/  IMAD.WIDE R4, R105.reuse, 0x4, R4 ;  /* 0x0000000469047825 */ /* 0x040fe400078e0204 */
        /* <DEDUP_REMOVED lines=11> */
[----:B------:R-:W-:Y:S02]  /*3ae0*/  IMAD.WIDE R70, R105, 0x4, R70 ;  /* 0x0000000469467825 */ /* 0x000fe400078e0246 */
[----:B------:R1:W-:Y:S02]  /*3af0*/  LDGSTS.E [R103+0x4800], desc[UR20][R64.64], P3 ;  /* 0x0480000040677fae */ /* 0x0003e400099a1014 */
[----:B------:R-:W-:-:S02]  /*3b00*/  IMAD.WIDE R10, R3, 0x4, R10 ;  /* 0x00000004030a7825 */ /* 0x000fc400078e020a */
[----:B------:R1:W-:Y:S02]  /*3b10*/  LDGSTS.E [R103+0x4c00], desc[UR20][R66.64], P3 ;  /* 0x04c0000042677fae */ /* 0x0003e400099a1014 */
[C---:B------:R-:W-:Y:S02]  /*3b20*/  IMAD.WIDE R12, R3.reuse, 0x4, R12 ;  /* 0x00000004030c7825 */ /* 0x040fe400078e020c */
[----:B------:R1:W-:Y:S02]  /*3b30*/  LDGSTS.E [R103+0x5000], desc[UR20][R72.64], P3 ;  /* 0x0500000048677fae */ /* 0x0003e400099a1014 */
[C---:B------:R-:W-:Y:S02]  /*3b40*/  IMAD.WIDE R14, R3.reuse, 0x4, R14 ;  /* 0x00000004030e7825 */ /* 0x040fe400078e020e */
[----:B------:R1:W-:Y:S02]  /*3b50*/  LDGSTS.E [R103+0x5400], desc[UR20][R76.64], P3 ;  /* 0x054000004c677fae */ /* 0x0003e400099a1014 */
[----:B--2---:R-:W-:-:S02]  /*3b60*/  IMAD.WIDE R16, R3, 0x4, R16 ;  /* 0x0000000403107825 */ /* 0x004fc400078e0210 */
[----:B------:R2:W-:Y:S02]  /*3b70*/  LDGSTS.E [R103+0x5800], desc[UR20][R80.64], P3 ;  /* 0x0580000050677fae */ /* 0x0005e400099a1014 */
[C---:B---3--:R-:W-:Y:S02]  /*3b80*/  IMAD.WIDE R18, R3.reuse, 0x4, R18 ;  /* 0x0000000403127825 */ /* 0x048fe400078e0212 */
[----:B------:R3:W-:Y:S02]  /*3b90*/  LDGSTS.E [R103+0x5c00], desc[UR20][R84.64], P3 ;  /* 0x05c0000054677fae */ /* 0x0007e400099a1014 */
[C---:B----4-:R-:W-:Y:S02]  /*3ba0*/  IMAD.WIDE R20, R3.reuse, 0x4, R20 ;  /* 0x0000000403147825 */ /* 0x050fe400078e0214 */
[----:B------:R4:W-:Y:S02]  /*3bb0*/  LDGSTS.E [R103+0x6000], desc[UR20][R86.64], P3 ;  /* 0x0600000056677fae */ /* 0x0009e400099a1014 */
[----:B-----5:R-:W-:-:S02]  /*3bc0*/  IMAD.WIDE R22, R3, 0x4, R22 ;  /* 0x0000000403167825 */ /* 0x020fc400078e0216 */
[----:B------:R5:W-:Y:S02]  /*3bd0*/  LDGSTS.E [R103+0x6400], desc[UR20][R90.64], P3 ;  /* 0x064000005a677fae */ /* 0x000be400099a1014 */
[C---:B-1----:R-:W-:Y:S02]  /*3be0*/  IMAD.WIDE R24, R3.reuse, 0x4, R24 ;  /* 0x0000000403187825 */ /* 0x042fe400078e0218 */
        /* <DEDUP_REMOVED lines=10> */
[----:B------:R1:W-:Y:S01]  /*3c90*/  LDGSTS.E [R103+0x7c00], desc[UR20][R68.64], P3 ;  /* 0x07c0000044677fae */ /* 0x0003e200099a1014 */
[----:B------:R-:W-:Y:S01]  /*3ca0*/  ISETP.NE.U32.AND P3, PT, R158, RZ, PT ;  /* 0x000000ff9e00720c */ /* 0x000fe20003f65070 */
[C---:B------:R-:W-:Y:S02]  /*3cb0*/  IMAD.WIDE R44, R3.reuse, 0x4, R44 ;  /* 0x00000004032c7825 */ /* 0x040fe400078e022c */
[----:B------:R-:W0:Y:S02]  /*3cc0*/  LDGDEPBAR ;  /* 0x00000000000079af */ /* 0x000e240000000000 */
[C---:B------:R-:W-:Y:S01]  /*3cd0*/  IMAD.WIDE R48, R3.reuse, 0x4, R48 ;  /* 0x0000000403307825 */ /* 0x040fe200078e0230 */
[----:B------:R-:W-:Y:S03]  /*3ce0*/  BAR.SYNC.DEFER_BLOCKING 0x0 ;  /* 0x0000000000007b1d */ /* 0x000fe60000010000 */
[----:B------:R-:W-:-:S04]  /*3cf0*/  IMAD.WIDE R52, R3, 0x4, R52 ;  /* 0x0000000403347825 */ /* 0x000fc800078e0234 */
[----:B------:R-:W-:-:S04]  /*3d00*/  IMAD.WIDE R56, R3, 0x4, R56 ;  /* 0x0000000403387825 */ /* 0x000fc800078e0238 */
[----:B------:R-:W-:-:S04]  /*3d10*/  IMAD.WIDE R60, R3, 0x4, R60 ;  /* 0x00000004033c7825 */ /* 0x000fc800078e023c */
[----:B------:R-:W-:-:S04]  /*3d20*/  IMAD.WIDE R64, R3, 0x4, R64 ;  /* 0x0000000403407825 */ /* 0x000fc800078e0240 */
[----:B------:R-:W-:-:S04]  /*3d30*/  IMAD.WIDE R66, R3, 0x4, R66 ;  /* 0x0000000403427825 */ /* 0x000fc800078e0242 */
[C---:B------:R-:W-:Y:S01]  /*3d40*/  IMAD.WIDE R72, R3.reuse, 0x4, R72 ;  /* 0x0000000403487825 */ /* 0x040fe200078e0248 */
[----:B------:R-:W-:Y:S01]  /*3d50*/  @!PT LDS RZ, [RZ] ;  /* 0x00000000fffff984 */ /* 0x000fe20000000800 */
[----:B------:R-:W-:Y:S01]  /*3d60*/  @!PT LDS RZ, [RZ] ;  /* 0x00000000fffff984 */ /* 0x000fe20000000800 */
[----:B------:R-:W-:Y:S01]  /*3d70*/  @!PT LDS RZ, [RZ] ;  /* 0x00000000fffff984 */ /* 0x000fe20000000800 */
[----:B------:R1:W-:Y:S01]  /*3d80*/  LDGSTS.E [R115+0x1c000], desc[UR20][R62.64], P1 ;  /* 0x1c0000003e737fae */ /* 0x0003e200089a1014 */
[----:B------:R-:W-:Y:S02]  /*3d90*/  ISETP.NE.U32.AND P1, PT, R160, RZ, PT ;  /* 0x000000ffa000720c */ /* 0x000fe40003f25070 */
[C---:B------:R-:W-:Y:S01]  /*3da0*/  IMAD.WIDE R76, R3.reuse, 0x4, R76 ;  /* 0x00000004034c7825 */ /* 0x040fe200078e024c */
[----:B------:R1:W-:Y:S01]  /*3db0*/  LDGSTS.E [R115+0x1c008], desc[UR20][R58.64], P4 ;  /* 0x1c0080003a737fae */ /* 0x0003e2000a1a1014 */
[----:B------:R-:W-:Y:S02]  /*3dc0*/  ISETP.NE.U32.AND P4, PT, R162, RZ, PT ;  /* 0x000000ffa200720c */ /* 0x000fe40003f85070 */
[----:B--2---:R-:W-:Y:S01]  /*3dd0*/  IMAD.WIDE R80, R3, 0x4, R80 ;  /* 0x0000000403507825 */ /* 0x004fe200078e0250 */
[----:B------:R2:W-:Y:S01]  /*3de0*/  LDGSTS.E [R115+0x1c010], desc[UR20][R54.64], P5 ;  /* 0x1c01000036737fae */ /* 0x0005e2000a9a1014 */
[----:B------:R-:W-:-:S02]  /*3df0*/  ISETP.NE.U32.AND P5, PT, R164, RZ, PT ;  /* 0x000000ffa400720c */ /* 0x000fc40003fa5070 */
[C---:B---3--:R-:W-:Y:S01]  /*3e00*/  IMAD.WIDE R84, R3.reuse, 0x4, R84 ;  /* 0x0000000403547825 */ /* 0x048fe200078e0254 */
[----:B------:R2:W-:Y:S01]  /*3e10*/  LDGSTS.E [R115+0x1c018], desc[UR20][R50.64], P6 ;  /* 0x1c01800032737fae */ /* 0x0005e2000b1a1014 */
[----:B------:R-:W-:Y:S02]  /*3e20*/  ISETP.NE.U32.AND P6, PT, R166, RZ, PT ;  /* 0x000000ffa600720c */ /* 0x000fe40003fc5070 */
[C---:B----4-:R-:W-:Y:S01]  /*3e30*/  IMAD.WIDE R86, R3.reuse, 0x4, R86 ;  /* 0x0000000403567825 */ /* 0x050fe200078e0256 */
[----:B------:R2:W-:Y:S01]  /*3e40*/  LDGSTS.E [R115+0x1c020], desc[UR20][R46.64], P3 ;  /* 0x1c0200002e737fae */ /* 0x0005e200099a1014 */
[----:B------:R-:W-:Y:S02]  /*3e50*/  ISETP.NE.U32.AND P3, PT, R168, RZ, PT ;  /* 0x000000ffa800720c */ /* 0x000fe40003f65070 */
[----:B-----5:R-:W-:Y:S01]  /*3e60*/  IMAD.WIDE R90, R3, 0x4, R90 ;  /* 0x00000004035a7825 */ /* 0x020fe200078e025a */
[----:B------:R2:W-:Y:S01]  /*3e70*/  LDGSTS.E [R115+0x1c028], desc[UR20][R42.64], P1 ;  /* 0x1c0280002a737fae */ /* 0x0005e200089a1014 */
[----:B------:R-:W-:-:S02]  /*3e80*/  ISETP.NE.U32.AND P1, PT, R170, RZ, PT ;  /* 0x000000ffaa00720c */ /* 0x000fc40003f25070 */
[C---:B-1----:R-:W-:Y:S01]  /*3e90*/  IMAD.WIDE R94, R3.reuse, 0x4, R94 ;  /* 0x00000004035e7825 */ /* 0x042fe200078e025e */
[----:B------:R2:W-:Y:S01]  /*3ea0*/  LDGSTS.E [R115+0x1c030], desc[UR20][R38.64], P4 ;  /* 0x1c03000026737fae */ /* 0x0005e2000a1a1014 */
[----:B------:R-:W-:Y:S02]  /*3eb0*/  ISETP.NE.U32.AND P4, PT, R172, RZ, PT ;  /* 0x000000ffac00720c */ /* 0x000fe40003f85070 */
[C---:B------:R-:W-:Y:S01]  /*3ec0*/  IMAD.WIDE R98, R3.reuse, 0x4, R98 ;  /* 0x0000000403627825 */ /* 0x040fe200078e0262 */
[----:B------:R2:W-:Y:S01]  /*3ed0*/  LDGSTS.E [R115+0x1c038], desc[UR20][R34.64], P5 ;  /* 0x1c03800022737fae */ /* 0x0005e2000a9a1014 */
[----:B------:R-:W-:Y:S02]  /*3ee0*/  ISETP.NE.U32.AND P5, PT, R178, RZ, PT ;  /* 0x000000ffb200720c */ /* 0x000fe40003fa5070 */
[----:B------:R-:W-:Y:S01]  /*3ef0*/  IMAD.WIDE R96, R3, 0x4, R96 ;  /* 0x0000000403607825 */ /* 0x000fe200078e0260 */
[----:B------:R2:W-:Y:S01]  /*3f00*/  LDGSTS.E [R115+0x1c040], desc[UR20][R30.64], P6 ;  /* 0x1c0400001e737fae */ /* 0x0005e2000b1a1014 */
[----:B------:R-:W-:-:S02]  /*3f10*/  ISETP.NE.U32.AND P6, PT, R174, RZ, PT ;  /* 0x000000ffae00720c */ /* 0x000fc40003fc5070 */
[C---:B------:R-:W-:Y:S01]  /*3f20*/  IMAD.WIDE R92, R3.reuse, 0x4, R92 ;  /* 0x00000004035c7825 */ /* 0x040fe200078e025c */
[----:B------:R2:W-:Y:S01]  /*3f30*/  LDGSTS.E [R115+0x1c048], desc[UR20][R4.64], P3 ;  /* 0x1c04800004737fae */ /* 0x0005e200099a1014 */
[----:B------:R-:W-:Y:S02]  /*3f40*/  ISETP.NE.U32.AND P3, PT, R150, RZ, PT ;  /* 0x000000ff9600720c */ /* 0x000fe40003f65070 */
[C---:B------:R-:W-:Y:S01]  /*3f50*/  IMAD.WIDE R88, R3.reuse, 0x4, R88 ;  /* 0x0000000403587825 */ /* 0x040fe200078e0258 */
[----:B------:R2:W-:Y:S01]  /*3f60*/  LDGSTS.E [R115+0x1c050], desc[UR20][R6.64], P1 ;  /* 0x1c05000006737fae */ /* 0x0005e200089a1014 */
[----:B------:R-:W-:Y:S02]  /*3f70*/  ISETP.NE.U32.AND P1, PT, R152, RZ, PT ;  /* 0x000000ff9800720c */ /* 0x000fe40003f25070 */
[----:B------:R-:W-:Y:S01]  /*3f80*/  IMAD.WIDE R68, R3, 0x4, R68 ;  /* 0x0000000403447825 */ /* 0x000fe200078e0244 */
[----:B------:R2:W-:Y:S01]  /*3f90*/  LDGSTS.E [R115+0x1c058], desc[UR20][R8.64], P4 ;  /* 0x1c05800008737fae */ /* 0x0005e2000a1a1014 */
[----:B------:R-:W-:-:S03]  /*3fa0*/  ISETP.NE.U32.AND P4, PT, R176, RZ, PT ;  /* 0x000000ffb000720c */ /* 0x000fc60003f85070 */
[----:B------:R2:W-:Y:S01]  /*3fb0*/  LDGSTS.E [R115+0x1c060], desc[UR20][R82.64], P6 ;  /* 0x1c06000052737fae */ /* 0x0005e2000b1a1014 */
[----:B------:R-:W-:-:S03]  /*3fc0*/  ISETP.GE.AND P6, PT, R132, 0x20, PT ;  /* 0x000000208400780c */ /* 0x000fc60003fc6270 */
[----:B------:R2:W-:Y:S04]  /*3fd0*/  LDGSTS.E [R115+0x1c068], desc[UR20][R78.64], P3 ;  /* 0x1c0680004e737fae */ /* 0x0005e800099a1014 */
[----:B------:R2:W-:Y:S04]  /*3fe0*/  LDGSTS.E [R115+0x1c070], desc[UR20][R74.64], P1 ;  /* 0x1c0700004a737fae */ /* 0x0005e800089a1014 */
[----:B------:R2:W-:Y:S04]  /*3ff0*/  LDGSTS.E [R115+0x1c078], desc[UR20][R70.64], P4 ;  /* 0x1c07800046737fae */ /* 0x0005e8000a1a1014 */
[----:B------:R-:W0:Y:S04]  /*4000*/  LDGDEPBAR ;  /* 0x00000000000079af */ /* 0x000e280000000000 */
[----:B------:R2:W-:Y:S04]  /*4010*/  LDGSTS.E [R103+0x8000], desc[UR20][R10.64], P5 ;  /* 0x080000000a677fae */ /* 0x0005e8000a9a1014 */
        /* <DEDUP_REMOVED lines=31> */
[----:B------:R-:W0:Y:S01]  /*4210*/  LDGDEPBAR ;  /* 0x00000000000079af */ /* 0x000e220000000000 */
[----:B------:R-:W-:-:S04]  /*4220*/  DEPBAR.LE SB0, 0x2 ;  /* 0x000080800000791a */ /* 0x000fc80000000000 */
[----:B------:R-:W-:Y:S06]  /*4230*/  BAR.SYNC.DEFER_BLOCKING 0x0 ;  /* 0x0000000000007b1d */ /* 0x000fec0000010000 */
[----:B------:R2:W1:Y:S04]  /*4240*/  LDS R152, [R112+UR9+0x18010] ;  /* 0x0180100970987984 */ /* 0x0004680008000800 */
[----:B------:R2:W3:Y:S04]  /*4250*/  LDS R154, [R112+UR9+0x18018] ;  /* 0x01801809709a7984 */ /* 0x0004e80008000800 */
[----:B------:R2:W4:Y:S04]  /*4260*/  LDS R156, [R112+UR9+0x18020] ;  /* 0x01802009709c7984 */ /* 0x0005280008000800 */
[----:B------:R2:W5:Y:S04]  /*4270*/  LDS R158, [R112+UR9+0x18028] ;  /* 0x01802809709e7984 */ /* 0x0005680008000800 */
[----:B------:R2:W1:Y:S04]  /*4280*/  LDS R160, [R112+UR9+0x18030] ;  /* 0x0180300970a07984 */ /* 0x0004680008000800 */
        /* <DEDUP_REMOVED lines=8> */
[----:B------:R2:W1:Y:S01]  /*4310*/  LDS R178, [R112+UR9+0x18078] ;  /* 0x0180780970b27984 */ /* 0x0004620008000800 */
[----:B---345:R-:W-:Y:S05]  /*4320*/  @!P0 BRA `(.L_x_6) ;  /* 0x0000000000108947 */ /* 0x038fea0003800000 */
[----:B------:R-:W3:Y:S04]  /*4330*/  LDS R180, [R112+UR9+0x18000] ;  /* 0x0180000970b47984 */ /* 0x000ee80008000800 */
[----:B------:R-:W4:Y:S01]  /*4340*/  LDS R150, [R112+UR9+0x18008] ;  /* 0x0180080970967984 */ /* 0x000f220008000800 */
[----:B---3--:R3:W-:Y:S01]  /*4350*/  STTM tmem[UR14], R180 ;  /* 0x000000b4000079ed */ /* 0x0087e2000804000e */
[----:B----4-:R3:W-:Y:S02]  /*4360*/  STTM tmem[UR14+0x2], R150 ;  /* 0x00000296000079ed */ /* 0x0107e4000804000e */
.L_x_6:
[----:B------:R-:W-:Y:S01]  /*4370*/  UMOV UR4, URZ ;  /* 0x000000ff00047c82 */ /* 0x000fe20008000000 */
[----:B------:R-:W-:Y:S05]  /*4380*/  @!P0 BRA `(.L_x_7) ;  /* 0x00000000000c8947 */ /* 0x000fea0003800000 */
[----:B-1----:R1:W-:Y:S01]  /*4390*/  STTM tmem[UR14+0x4], R152 ;  /* 0x00000498000079ed */ /* 0x0023e2000804000e */
[----:B------:R-:W-:Y:S05]  /*43a0*/  @!P0 BRA `(.L_x_8) ;  /* 0x00000000000c8947 */ /* 0x000fea0003800000 */
[----:B------:R4:W-:Y:S02]  /*43b0*/  STTM tmem[UR14+0x6], R154 ;  /* 0x0000069a000079ed */ /* 0x0009e4000804000e */
.L_x_7:
[----:B------:R-:W-:Y:S05]  /*43c0*/  @!P0 BRA `(.L_x_9) ;  /* 0x00000000000c8947 */ /* 0x000fea0003800000 */
[----:B------:R5:W-:Y:S02]  /*43d0*/  STTM tmem[UR14+0x8], R156 ;  /* 0x0000089c000079ed */ /* 0x000be4000804000e */
.L_x_8:
[----:B------:R-:W-:Y:S05]  /*43e0*/  @!P0 BRA `(.L_x_10) ;  /* 0x00000000000c8947 */ /* 0x000fea0003800000 */
[----:B------:R2:W-:Y:S02]  /*43f0*/  STTM tmem[UR14+0xa], R158 ;  /* 0x00000a9e000079ed */ /* 0x0005e4000804000e */
.L_x_9:
[----:B------:R-:W-:Y:S05]  /*4400*/  @!P0 BRA `(.L_x_11) ;  /* 0x00000000000c8947 */ /* 0x000fea0003800000 */
[----:B-1----:R1:W-:Y:S02]  /*4410*/  STTM tmem[UR14+0xc], R160 ;  /* 0x00000ca0000079ed */ /* 0x0023e4000804000e */
.L_x_10:
[----:B------:R-:W-:Y:S05]  /*4420*/  @!P0 BRA `(.L_x_12) ;  /* 0x00000000000c8947 */ /* 0x000fea0003800000 */
[----:B-1----:R1:W-:Y:S02]  /*4430*/  STTM tmem[UR14+0xe], R162 ;  /* 0x00000ea2000079ed */ /* 0x0023e4000804000e */
.L_x_11:
[----:B------:R-:W-:Y:S05]  /*4440*/  @!P0 BRA `(.L_x_13) ;  /* 0x00000000000c8947 */ /* 0x000fea0003800000 */
[----:B-1----:R1:W-:Y:S02]  /*4450*/  STTM tmem[UR14+0x10], R164 ;  /* 0x000010a4000079ed */ /* 0x0023e4000804000e */
.L_x_12:
[----:B------:R-:W-:Y:S05]  /*4460*/  @!P0 BRA `(.L_x_14) ;  /* 0x00000000000c8947 */ /* 0x000fea0003800000 */
[----:B-1----:R1:W-:Y:S02]  /*4470*/  STTM tmem[UR14+0x12], R166 ;  /* 0x000012a6000079ed */ /* 0x0023e4000804000e */
.L_x_13:
[----:B------:R-:W-:Y:S05]  /*4480*/  @!P0 BRA `(.L_x_15) ;  /* 0x00000000000c8947 */ /* 0x000fea0003800000 */
[----:B-1----:R1:W-:Y:S02]  /*4490*/  STTM tmem[UR14+0x14], R168 ;  /* 0x000014a8000079ed */ /* 0x0023e4000804000e */
.L_x_14:
[----:B------:R-:W-:Y:S05]  /*44a0*/  @!P0 BRA `(.L_x_16) ;  /* 0x00000000000c8947 */ /* 0x000fea0003800000 */
[----:B-1----:R1:W-:Y:S02]  /*44b0*/  STTM tmem[UR14+0x16], R170 ;  /* 0x000016aa000079ed */ /* 0x0023e4000804000e */
.L_x_15:
[----:B------:R-:W-:Y:S05]  /*44c0*/  @!P0 BRA `(.L_x_17) ;  /* 0x00000000000c8947 */ /* 0x000fea0003800000 */
[----:B-1----:R1:W-:Y:S02]  /*44d0*/  STTM tmem[UR14+0x18], R172 ;  /* 0x000018ac000079ed */ /* 0x0023e4000804000e */
.L_x_16:
[----:B------:R-:W-:Y:S05]  /*44e0*/  @!P0 BRA `(.L_x_18) ;  /* 0x00000000000c8947 */ /* 0x000fea0003800000 */
[----:B-1----:R1:W-:Y:S02]  /*44f0*/  STTM tmem[UR14+0x1a], R174 ;  /* 0x00001aae000079ed */ /* 0x0023e4000804000e */
.L_x_17:
[----:B------:R-:W-:Y:S05]  /*4500*/  @!P0 BRA `(.L_x_19) ;  /* 0x00000000000c8947 */ /* 0x000fea0003800000 */
[----:B-1----:R1:W-:Y:S02]  /*4510*/  STTM tmem[UR14+0x1c], R176 ;  /* 0x00001cb0000079ed */ /* 0x0023e4000804000e */
.L_x_18:
[----:B------:R-:W-:Y:S05]  /*4520*/  @!P0 BRA `(.L_x_19) ;  /* 0x0000000000048947 */ /* 0x000fea0003800000 */
[----:B-1----:R1:W-:Y:S02]  /*4530*/  STTM tmem[UR14+0x1e], R178 ;  /* 0x00001eb2000079ed */ /* 0x0023e4000804000e */
.L_x_19:
[----:B------:R-:W-:Y:S01]  /*4540*/  IMAD.SHL.U32 R197, R105, 0x4, RZ ;  /* 0x0000000469c57824 */ /* 0x000fe200078e00ff */
[----:B---3--:R-:W-:Y:S01]  /*4550*/  SHF.R.S32.HI R150, RZ, 0x1f, R105 ;  /* 0x0000001fff967819 */ /* 0x008fe20000011469 */
[----:B------:R-:W-:Y:S01]  /*4560*/  VIADD R205, R131, 0xffffffc0 ;  /* 0xffffffc083cd7836 */ /* 0x000fe20000000000 */
[----:B------:R-:W3:Y:S02]  /*4570*/  FENCE.VIEW.ASYNC.T ;  /* 0x00000000000073c6 */ /* 0x000ee40000000200 */
[----:B------:R-:W-:Y:S01]  /*4580*/  SHF.L.U64.HI R199, R105, 0x2, R150 ;  /* 0x0000000269c77819 */ /* 0x000fe20000010296 */
[----:B---3--:R-:W-:Y:S01]  /*4590*/  BAR.SYNC.DEFER_BLOCKING 0x0 ;  /* 0x0000000000007b1d */ /* 0x008fe20000010000 */
[-C--:B------:R-:W-:Y:S02]  /*45a0*/  IADD3 R62, P0, PT, R62, R197.reuse, RZ ;  /* 0x000000c53e3e7210 */ /* 0x080fe40007f1e0ff */
[-C--:B------:R-:W-:Y:S02]  /*45b0*/  IADD3 R58, P1, PT, R58, R197.reuse, RZ ;  /* 0x000000c53a3a7210 */ /* 0x080fe40007f3e0ff */
[-C--:B--2---:R-:W-:Y:S01]  /*45c0*/  IADD3 R50, P4, PT, R50, R197.reuse, RZ ;  /* 0x000000c532327210 */ /* 0x084fe20007f9e0ff */
[--C-:B------:R-:W-:Y:S01]  /*45d0*/  IMAD.X R63, R63, 0x1, R199.reuse, P0 ;  /* 0x000000013f3f7824 */ /* 0x100fe200000e06c7 */
[-C--:B------:R-:W-:Y:S01]  /*45e0*/  IADD3 R46, P0, PT, R46, R197.reuse, RZ ;  /* 0x000000c52e2e7210 */ /* 0x080fe20007f1e0ff */
        /* <DEDUP_REMOVED lines=9> */
[----:B------:R-:W-:Y:S01]  /*4680*/  IADD3 R34, P4, PT, R34, R197, RZ ;  /* 0x000000c522227210 */ /* 0x000fe20007f9e0ff */
[--C-:B------:R-:W-:Y:S01]  /*4690*/  IMAD.X R31, R31, 0x1, R199.reuse, P0 ;  /* 0x000000011f1f7824 */ /* 0x100fe200000e06c7 */
[----:B------:R-:W-:Y:S01]  /*46a0*/  ISETP.GE.AND P0, PT, R101, R205, PT ;  /* 0x000000cd6500720c */ /* 0x000fe20003f06270 */
[--C-:B------:R-:W-:Y:S01]  /*46b0*/  IMAD.X R5, R5, 0x1, R199.reuse, P1 ;  /* 0x0000000105057824 */ /* 0x100fe200008e06c7 */
[----:B------:R-:W-:Y:S01]  /*46c0*/  IADD3 R38, P3, PT, R38, R197, RZ ;  /* 0x000000c526267210 */ /* 0x000fe20007f7e0ff */
[----:B------:R-:W-:Y:S01]  /*46d0*/  IMAD.X R35, R35, 0x1, R199, P4 ;  /* 0x0000000123237824 */ /* 0x000fe200020e06c7 */
[----:B------:R-:W-:-:S02]  /*46e0*/  ISETP.GT.AND P1, PT, R132, 0x5f, PT ;  /* 0x0000005f8400780c */ /* 0x000fc40003f24270 */
[----:B-1----:R-:W-:Y:S01]  /*46f0*/  SEL R152, RZ, 0x4, P0 ;  /* 0x00000004ff987807 */ /* 0x002fe20000000000 */
[--C-:B------:R-:W-:Y:S01]  /*4700*/  IMAD.X R39, R39, 0x1, R199.reuse, P3 ;  /* 0x0000000127277824 */ /* 0x100fe200018e06c7 */
[-C--:B------:R-:W-:Y:S02]  /*4710*/  IADD3 R82, P4, PT, R82, R197.reuse, RZ ;  /* 0x000000c552527210 */ /* 0x080fe40007f9e0ff */
[----:B------:R-:W-:Y:S02]  /*4720*/  SEL R152, R152, RZ, P1 ;  /* 0x000000ff98987207 */ /* 0x000fe40000800000 */
[----:B------:R-:W-:Y:S01]  /*4730*/  IADD3 R6, P3, PT, R6, R197, RZ ;  /* 0x000000c506067210 */ /* 0x000fe20007f7e0ff */
[--C-:B------:R-:W-:Y:S01]  /*4740*/  IMAD.X R83, R83, 0x1, R199.reuse, P4 ;  /* 0x0000000153537824 */ /* 0x100fe200020e06c7 */
[----:B------:R-:W-:Y:S02]  /*4750*/  ISETP.GE.AND P5, PT, R138, R205, PT ;  /* 0x000000cd8a00720c */ /* 0x000fe40003fa6270 */
[----:B------:R-:W-:Y:S01]  /*4760*/  ISETP.NE.U32.AND P0, PT, RZ, UR7, PT ;  /* 0x00000007ff007c0c */ /* 0x000fe2000bf05070 */
[----:B------:R-:W-:Y:S01]  /*4770*/  IMAD.X R7, R7, 0x1, R199, P3 ;  /* 0x0000000107077824 */ /* 0x000fe200018e06c7 */
[----:B------:R-:W-:-:S02]  /*4780*/  ISETP.NE.U32.AND P4, PT, R152, RZ, PT ;  /* 0x000000ff9800720c */ /* 0x000fc40003f85070 */
[----:B------:R-:W-:Y:S02]  /*4790*/  SEL R152, RZ, 0x4, P5 ;  /* 0x00000004ff987807 */ /* 0x000fe40002800000 */
[----:B------:R-:W-:Y:S02]  /*47a0*/  ISETP.LT.OR P5, PT, R132, 0x20, P0 ;  /* 0x000000208400780c */ /* 0x000fe400007a1670 */
[----:B------:R-:W-:-:S05]  /*47b0*/  IADD3 R8, P3, PT, R8, R197, RZ ;  /* 0x000000c508087210 */ /* 0x000fca0007f7e0ff */
[----:B------:R-:W-:Y:S01]  /*47c0*/  IMAD.X R9, R9, 0x1, R199, P3 ;  /* 0x0000000109097824 */ /* 0x000fe200018e06c7 */
[----:B------:R-:W-:-:S04]  /*47d0*/  ISETP.GE.AND P3, PT, R136, R205, PT ;  /* 0x000000cd8800720c */ /* 0x000fc80003f66270 */
[----:B----4-:R-:W-:Y:S02]  /*47e0*/  SEL R154, RZ, 0x4, P3 ;  /* 0x00000004ff9a7807 */ /* 0x010fe40001800000 */
[----:B------:R-:W-:Y:S02]  /*47f0*/  ISETP.GE.AND P3, PT, R140, R205, PT ;  /* 0x000000cd8c00720c */ /* 0x000fe40003f66270 */
[----:B------:R-:W-:Y:S01]  /*4800*/  SEL R154, R154, RZ, P1 ;  /* 0x000000ff9a9a7207 */ /* 0x000fe20000800000 */
[----:B------:R-:W-:Y:S10]  /*4810*/  @P5 BRA `(.L_x_20) ;  /* 0x0000000000705947 */ /* 0x000ff40003800000 */
[----:B------:R-:W-:Y:S01]  /*4820*/  USHF.R.U32.HI UR16, URZ, 0x4, UR9 ;  /* 0x00000004ff107899 */ /* 0x000fe20008011609 */
[----:B------:R-:W-:Y:S01]  /*4830*/  UMOV UR5, URZ ;  /* 0x000000ff00057c82 */ /* 0x000fe20008000000 */
[----:B------:R-:W-:Y:S02]  /*4840*/  UIADD3 UR8, UPT, UPT, UR19, 0x110, URZ ;  /* 0x0000011013087890 */ /* 0x000fe4000fffe0ff */
[----:B------:R-:W-:Y:S02]  /*4850*/  USGXT.U32 UR16, UR16, 0xe ;  /* 0x0000000e1010789a */ /* 0x000fe40008000000 */
[----:B------:R-:W-:Y:S02]  /*4860*/  UIADD3 UR11, UPT, UPT, UR19, 0x118, URZ ;  /* 0x00000118130b7890 */ /* 0x000fe4000fffe0ff */
[----:B------:R-:W-:Y:S01]  /*4870*/  UIADD3 UR28, UP1, UPT, UR16, 0x2, URZ ;  /* 0x00000002101c7890 */ /* 0x000fe2000ff3e0ff */
[----:B------:R-:W-:Y:S01]  /*4880*/  UMOV UR30, 0x0 ;  /* 0x00000000001e7882 */ /* 0x000fe20000000000 */
[----:B------:R-:W-:-:S02]  /*4890*/  UMOV UR31, 0x8400910 ;  /* 0x08400910001f7882 */ /* 0x000fc40000000000 */
[----:B------:R-:W-:Y:S02]  /*48a0*/  UIADD3.X UR29, UPT, UPT, UR5, 0x40004040, URZ, UP1, !UPT ;  /* 0x40004040051d7890 */ /* 0x000fe40008ffe4ff */
[----:B------:R-:W-:Y:S02]  /*48b0*/  UIADD3 UR5, UPT, UPT, UR19, 0x108, URZ ;  /* 0x0000010813057890 */ /* 0x000fe4000fffe0ff */
[----:B------:R-:W-:Y:S02]  /*48c0*/  UIADD3.64 UR24, UPT, UPT, UR28, 0x2, URZ ;  /* 0x000000021c187897 */ /* 0x000fe4000fffe0ff */
[----:B------:R-:W-:Y:S01]  /*48d0*/  UIADD3.64 UR26, UPT, UPT, UR28, 0x4, URZ ;  /* 0x000000041c1a7897 */ /* 0x000fe2000fffe0ff */
[----:B------:R-:W-:Y:S01]  /*48e0*/  UMOV UR17, 0x40004040 ;  /* 0x4000404000117882 */ /* 0x000fe20000000000 */
[----:B------:R-:W-:Y:S01]  /*48f0*/  UMOV UR32, 0x0 ;  /* 0x0000000000207882 */ /* 0x000fe20000000000 */
[----:B------:R-:W-:Y:S01]  /*4900*/  UMOV UR33, 0x8400910 ;  /* 0x0840091000217882 */ /* 0x000fe20000000000 */
[----:B------:R-:W-:Y:S01]  /*4910*/  UMOV UR34, 0x0 ;  /* 0x0000000000227882 */ /* 0x000fe20000000000 */
[----:B------:R-:W-:Y:S01]  /*4920*/  UMOV UR35, 0x8400910 ;  /* 0x0840091000237882 */ /* 0x000fe20000000000 */
[----:B------:R-:W-:Y:S01]  /*4930*/  UMOV UR6, UR10 ;  /* 0x0000000a00067c82 */ /* 0x000fe20008000000 */
[----:B------:R-:W-:Y:S01]  /*4940*/  UMOV UR7, URZ ;  /* 0x000000ff00077c82 */ /* 0x000fe20008000000 */
[----:B------:R1:W-:Y:S01]  /*4950*/  UTCHMMA tmem[UR22], gdesc[UR16], tmem[UR19], tmem[UR30], idesc[UR31], !UPT ;  /* 0x00ff1e10160079ea */ /* 0x0003e2000f800013 */
[----:B------:R-:W-:Y:S01]  /*4960*/  UMOV UR36, 0x0 ;  /* 0x0000000000247882 */ /* 0x000fe20000000000 */
[----:B------:R-:W-:Y:S01]  /*4970*/  UMOV UR37, 0x8400910 ;  /* 0x0840091000257882 */ /* 0x000fe20000000000 */
[----:B------:R1:W-:Y:S01]  /*4980*/  UTCHMMA tmem[UR5], gdesc[UR28], tmem[UR19], tmem[UR32], idesc[UR33], UPT ;  /* 0x00ff201c050079ea */ /* 0x0003e2000b800013 */
[----:B------:R-:W-:Y:S01]  /*4990*/  UMOV UR6, UR6 ;  /* 0x0000000600067c82 */ /* 0x000fe20008000000 */
[----:B------:R1:W-:Y:S01]  /*49a0*/  UTCHMMA tmem[UR8], gdesc[UR24], tmem[UR19], tmem[UR34], idesc[UR35], UPT ;  /* 0x00ff2218080079ea */ /* 0x0003e2000b800013 */
[----:B------:R1:W-:Y:S01]  /*49b0*/  UTCHMMA tmem[UR11], gdesc[UR26], tmem[UR19], tmem[UR36], idesc[UR37], UPT ;  /* 0x00ff241a0b0079ea */ /* 0x0003e2000b800013 */
[----:B------:R1:W-:Y:S01]  /*49c0*/  UTCBAR [UR6], URZ ;  /* 0x000000ff060073e9 */ /* 0x0003e200080000ff */
[----:B------:R-:W-:Y:S01]  /*49d0*/  NOP ;  /* 0x0000000000007918 */ /* 0x000fe20000000000 */
.L_x_20:
[----:B------:R-:W-:Y:S01]  /*49e0*/  BAR.SYNC.DEFER_BLOCKING 0x0 ;  /* 0x0000000000007b1d */ /* 0x000fe20000010000 */
[----:B------:R-:W-:Y:S01]  /*49f0*/  SEL R152, R152, RZ, P1 ;  /* 0x000000ff98987207 */ /* 0x000fe20000800000 */
[----:B------:R-:W-:Y:S01]  /*4a00*/  IMAD.SHL.U32 R201, R3, 0x4, RZ ;  /* 0x0000000403c97824 */ /* 0x000fe200078e00ff */
[----:B------:R-:W-:-:S05]  /*4a10*/  IADD3 R78, P5, PT, R78, R197, RZ ;  /* 0x000000c54e4e7210 */ /* 0x000fca0007fbe0ff */
[----:B------:R-:W-:Y:S01]  /*4a20*/  IMAD.X R79, R79, 0x1, R199, P5 ;  /* 0x000000014f4f7824 */ /* 0x000fe200028e06c7 */
[----:B------:R-:W-:-:S05]  /*4a30*/  IADD3 R74, P5, PT, R74, R197, RZ ;  /* 0x000000c54a4a7210 */ /* 0x000fca0007fbe0ff */
[----:B------:R-:W-:Y:S01]  /*4a40*/  IMAD.X R75, R75, 0x1, R199, P5 ;  /* 0x000000014b4b7824 */ /* 0x000fe200028e06c7 */
[----:B------:R-:W-:Y:S01]  /*4a50*/  IADD3 R10, P5, PT, R10, R201, RZ ;  /* 0x000000c90a0a7210 */ /* 0x000fe20007fbe0ff */
[----:B------:R-:W-:Y:S01]  /*4a60*/  @!PT LDS RZ, [RZ] ;  /* 0x00000000fffff984 */ /* 0x000fe20000000800 */
[----:B------:R-:W-:Y:S01]  /*4a70*/  @!PT LDS RZ, [RZ] ;  /* 0x00000000fffff984 */ /* 0x000fe20000000800 */
[----:B------:R-:W-:Y:S01]  /*4a80*/  @!PT LDS RZ, [RZ] ;  /* 0x00000000fffff984 */ /* 0x000fe20000000800 */
[----:B------:R2:W-:Y:S01]  /*4a90*/  LDGSTS.E [R115+0x18000], desc[UR20][R62.64], P4 ;  /* 0x180000003e737fae */ /* 0x0005e2000a1a1014 */
[----:B------:R-:W-:Y:S02]  /*4aa0*/  ISETP.NE.U32.AND P4, PT, R154, RZ, PT ;  /* 0x000000ff9a00720c */ /* 0x000fe40003f85070 */
[----:B------:R-:W-:Y:S02]  /*4ab0*/  SEL R154, RZ, 0x4, P3 ;  /* 0x00000004ff9a7807 */ /* 0x000fe40001800000 */
[----:B------:R-:W-:Y:S02]  /*4ac0*/  ISETP.NE.U32.AND P3, PT, R152, RZ, PT ;  /* 0x000000ff9800720c */ /* 0x000fe40003f65070 */
[----:B------:R-:W-:Y:S02]  /*4ad0*/  SEL R154, R154, RZ, P1 ;  /* 0x000000ff9a9a7207 */ /* 0x000fe40000800000 */
[----:B------:R-:W-:-:S04]  /*4ae0*/  SHF.R.S32.HI R152, RZ, 0x1f, R3 ;  /* 0x0000001fff987819 */ /* 0x000fc80000011403 */
[----:B------:R-:W-:Y:S01]  /*4af0*/  SHF.L.U64.HI R203, R3, 0x2, R152 ;  /* 0x0000000203cb7819 */ /* 0x000fe20000010298 */
[----:B------:R3:W-:Y:S01]  /*4b00*/  LDGSTS.E [R115+0x18008], desc[UR20][R58.64], P4 ;  /* 0x180080003a737fae */ /* 0x0007e2000a1a1014 */
[----:B------:R-:W-:-:S03]  /*4b10*/  ISETP.GE.AND P4, PT, R120, R205, PT ;  /* 0x000000cd7800720c */ /* 0x000fc60003f86270 */
[----:B------:R4:W-:Y:S01]  /*4b20*/  LDGSTS.E [R115+0x18010], desc[UR20][R54.64], P3 ;  /* 0x1801000036737fae */ /* 0x0009e200099a1014 */
[----:B------:R-:W-:Y:S01]  /*4b30*/  ISETP.NE.U32.AND P3, PT, R154, RZ, PT ;  /* 0x000000ff9a00720c */ /* 0x000fe20003f65070 */
[----:B------:R-:W-:Y:S01]  /*4b40*/  IMAD.X R11, R11, 0x1, R203, P5 ;  /* 0x000000010b0b7824 */ /* 0x000fe200028e06cb */
[----:B--2---:R-:W-:Y:S02]  /*4b50*/  SEL R63, RZ, 0x4, P4 ;  /* 0x00000004ff3f7807 */ /* 0x004fe40002000000 */
[----:B------:R-:W-:Y:S02]  /*4b60*/  IADD3 R62, P4, PT, R70, R197, RZ ;  /* 0x000000c5463e7210 */ /* 0x000fe40007f9e0ff */
[----:B---3--:R-:W-:-:S03]  /*4b70*/  SEL R58, R63, RZ, P1 ;  /* 0x000000ff3f3a7207 */ /* 0x008fc60000800000 */
[----:B------:R-:W-:Y:S01]  /*4b80*/  IMAD.X R63, R71, 0x1, R199, P4 ;  /* 0x00000001473f7824 */ /* 0x000fe200020e06c7 */
[----:B------:R-:W-:Y:S02]  /*4b90*/  IADD3 R12, P4, PT, R12, R201, RZ ;  /* 0x000000c90c0c7210 */ /* 0x000fe40007f9e0ff */
[----:B------:R-:W-:Y:S01]  /*4ba0*/  ISETP.NE.U32.AND P5, PT, R58, RZ, PT ;  /* 0x000000ff3a00720c */ /* 0x000fe20003fa5070 */
[----:B------:R-:W-:Y:S01]  /*4bb0*/  LDGSTS.E [R115+0x18018], desc[UR20][R50.64], P3 ;  /* 0x1801800032737fae */ /* 0x000fe200099a1014 */
[----:B------:R-:W-:Y:S01]  /*4bc0*/  ISETP.GE.AND P3, PT, R118, R205, PT ;  /* 0x000000cd7600720c */ /* 0x000fe20003f66270 */
[--C-:B------:R-:W-:Y:S01]  /*4bd0*/  IMAD.X R13, R13, 0x1, R203.reuse, P4 ;  /* 0x000000010d0d7824 */ /* 0x100fe200020e06cb */
[----:B------:R-:W-:Y:S02]  /*4be0*/  IADD3 R14, P4, PT, R14, R201, RZ ;  /* 0x000000c90e0e7210 */ /* 0x000fe40007f9e0ff */
[----:B----4-:R-:W-:Y:S02]  /*4bf0*/  SEL R54, RZ, 0x4, P3 ;  /* 0x00000004ff367807 */ /* 0x010fe40001800000 */
[----:B------:R-:W-:Y:S01]  /*4c00*/  ISETP.GE.AND P3, PT, R114, R205, PT ;  /* 0x000000cd7200720c */ /* 0x000fe20003f66270 */
[----:B------:R-:W-:Y:S01]  /*4c10*/  IMAD.X R15, R15, 0x1, R203, P4 ;  /* 0x000000010f0f7824 */ /* 0x000fe200020e06cb */
[----:B------:R-:W-:-:S02]  /*4c20*/  SEL R54, R54, RZ, P1 ;  /* 0x000000ff36367207 */ /* 0x000fc40000800000 */
[----:B------:R-:W-:Y:S01]  /*4c30*/  SEL R55, RZ, 0x4, P3 ;  /* 0x00000004ff377807 */ /* 0x000fe20001800000 */
[----:B------:R2:W-:Y:S01]  /*4c40*/  LDGSTS.E [R115+0x18020], desc[UR20][R46.64], P5 ;  /* 0x180200002e737fae */ /* 0x0005e2000a9a1014 */
[----:B------:R-:W-:Y:S02]  /*4c50*/  ISETP.NE.U32.AND P3, PT, R54, RZ, PT ;  /* 0x000000ff3600720c */ /* 0x000fe40003f65070 */
[-C--:B------:R-:W-:Y:S02]  /*4c60*/  IADD3 R18, P5, PT, R18, R201.reuse, RZ ;  /* 0x000000c912127210 */ /* 0x080fe40007fbe0ff */
[-C--:B------:R-:W-:Y:S02]  /*4c70*/  IADD3 R16, P4, PT, R16, R201.reuse, RZ ;  /* 0x000000c910107210 */ /* 0x080fe40007f9e0ff */
[----:B------:R-:W-:Y:S01]  /*4c80*/  SEL R55, R55, RZ, P1 ;  /* 0x000000ff37377207 */ /* 0x000fe20000800000 */
[--C-:B------:R-:W-:Y:S01]  /*4c90*/  IMAD.X R19, R19, 0x1, R203.reuse, P5 ;  /* 0x0000000113137824 */ /* 0x100fe200028e06cb */
[-C--:B------:R-:W-:Y:S01]  /*4ca0*/  IADD3 R22, P5, PT, R22, R201.reuse, RZ ;  /* 0x000000c916167210 */ /* 0x080fe20007fbe0ff */
[----:B------:R-:W-:Y:S01]  /*4cb0*/  IMAD.X R17, R17, 0x1, R203, P4 ;  /* 0x0000000111117824 */ /* 0x000fe200020e06cb */
[----:B------:R-:W-:-:S03]  /*4cc0*/  IADD3 R20, P4, PT, R20, R201, RZ ;  /* 0x000000c914147210 */ /* 0x000fc60007f9e0ff */
[--C-:B------:R-:W-:Y:S01]  /*4cd0*/  IMAD.X R23, R23, 0x1, R203.reuse, P5 ;  /* 0x0000000117177824 */ /* 0x100fe200028e06cb */
[----:B------:R-:W-:Y:S01]  /*4ce0*/  LDGSTS.E [R115+0x18028], desc[UR20][R42.64], P3 ;  /* 0x180280002a737fae */ /* 0x000fe200099a1014 */
[--C-:B------:R-:W-:Y:S01]  /*4cf0*/  IMAD.X R21, R21, 0x1, R203.reuse, P4 ;  /* 0x0000000115157824 */ /* 0x100fe200020e06cb */
[----:B------:R-:W-:Y:S02]  /*4d00*/  ISETP.NE.U32.AND P5, PT, R55, RZ, PT ;  /* 0x000000ff3700720c */ /* 0x000fe40003fa5070 */
[----:B------:R-:W-:Y:S02]  /*4d10*/  ISETP.GE.AND P3, PT, R110, R205, PT ;  /* 0x000000cd6e00720c */ /* 0x000fe40003f66270 */
[----:B------:R-:W-:Y:S02]  /*4d20*/  IADD3 R24, P4, PT, R24, R201, RZ ;  /* 0x000000c918187210 */ /* 0x000fe40007f9e0ff */
[----:B--2---:R-:W-:Y:S02]  /*4d30*/  SEL R46, RZ, 0x4, P3 ;  /* 0x00000004ff2e7807 */ /* 0x004fe40001800000 */
[----:B------:R-:W-:Y:S01]  /*4d40*/  ISETP.GE.AND P3, PT, R108, R205, PT ;  /* 0x000000cd6c00720c */ /* 0x000fe20003f66270 */
[----:B------:R-:W-:Y:S01]  /*4d50*/  IMAD.X R25, R25, 0x1, R203, P4 ;  /* 0x0000000119197824 */ /* 0x000fe200020e06cb */
[----:B------:R-:W-:-:S02]  /*4d60*/  IADD3 R26, P4, PT, R26, R201, RZ ;  /* 0x000000c91a1a7210 */ /* 0x000fc40007f9e0ff */
[----:B------:R-:W-:Y:S01]  /*4d70*/  SEL R46, R46, RZ, P1 ;  /* 0x000000ff2e2e7207 */ /* 0x000fe20000800000 */
[----:B------:R2:W-:Y:S01]  /*4d80*/  LDGSTS.E [R115+0x18030], desc[UR20][R38.64], P5 ;  /* 0x1803000026737fae */ /* 0x0005e2000a9a1014 */
[----:B------:R-:W-:Y:S01]  /*4d90*/  SEL R47, RZ, 0x4, P3 ;  /* 0x00000004ff2f7807 */ /* 0x000fe20001800000 */
[--C-:B------:R-:W-:Y:S01]  /*4da0*/  IMAD.X R27, R27, 0x1, R203.reuse, P4 ;  /* 0x000000011b1b7824 */ /* 0x100fe200020e06cb */
        /* <DEDUP_REMOVED lines=9> */
[----:B--2---:R-:W-:Y:S01]  /*4e40*/  IADD3 R38, P4, PT, R44, R201, RZ ;  /* 0x000000c92c267210 */ /* 0x004fe20007f9e0ff */
[--C-:B------:R-:W-:Y:S01]  /*4e50*/  IMAD.X R41, R41, 0x1, R203.reuse, P5 ;  /* 0x0000000129297824 */ /* 0x100fe200028e06cb */
[----:B------:R2:W-:Y:S01]  /*4e60*/  LDGSTS.E [R115+0x18038], desc[UR20][R34.64], P3 ;  /* 0x1803800022737fae */ /* 0x0005e200099a1014 */
[----:B------:R-:W-:Y:S02]  /*4e70*/  ISETP.NE.U32.AND P5, PT, R47, RZ, PT ;  /* 0x000000ff2f00720c */ /* 0x000fe40003fa5070 */
[----:B------:R-:W-:Y:S01]  /*4e80*/  ISETP.GE.AND P3, PT, R106, R205, PT ;  /* 0x000000cd6a00720c */ /* 0x000fe20003f66270 */
[----:B------:R-:W-:Y:S01]  /*4e90*/  IMAD.X R39, R45, 0x1, R203, P4 ;  /* 0x000000012d277824 */ /* 0x000fe200020e06cb */
[----:B------:R-:W-:Y:S02]  /*4ea0*/  IADD3 R42, P4, PT, R48, R201, RZ ;  /* 0x000000c9302a7210 */ /* 0x000fe40007f9e0ff */
[----:B------:R-:W-:-:S02]  /*4eb0*/  SEL R44, RZ, 0x4, P3 ;  /* 0x00000004ff2c7807 */ /* 0x000fc40001800000 */
[----:B------:R-:W-:Y:S01]  /*4ec0*/  ISETP.GE.AND P3, PT, R104, R205, PT ;  /* 0x000000cd6800720c */ /* 0x000fe20003f66270 */
[--C-:B------:R-:W-:Y:S01]  /*4ed0*/  IMAD.X R43, R49, 0x1, R203.reuse, P4 ;  /* 0x00000001312b7824 */ /* 0x100fe200020e06cb */
[----:B------:R-:W-:Y:S02]  /*4ee0*/  SEL R45, R44, RZ, P1 ;  /* 0x000000ff2c2d7207 */ /* 0x000fe40000800000 */
[-C--:B------:R-:W-:Y:S01]  /*4ef0*/  IADD3 R44, P4, PT, R52, R201.reuse, RZ ;  /* 0x000000c9342c7210 */ /* 0x080fe20007f9e0ff */
[----:B------:R3:W-:Y:S01]  /*4f00*/  LDGSTS.E [R115+0x18040], desc[UR20][R30.64], P5 ;  /* 0x180400001e737fae */ /* 0x0007e2000a9a1014 */
[----:B------:R-:W-:Y:S02]  /*4f10*/  SEL R49, RZ, 0x4, P3 ;  /* 0x00000004ff317807 */ /* 0x000fe40001800000 */
[----:B------:R-:W-:Y:S01]  /*4f20*/  ISETP.NE.U32.AND P3, PT, R45, RZ, PT ;  /* 0x000000ff2d00720c */ /* 0x000fe20003f65070 */
[----:B------:R-:W-:Y:S01]  /*4f30*/  IMAD.X R45, R53, 0x1, R203, P4 ;  /* 0x00000001352d7824 */ /* 0x000fe200020e06cb */
[----:B------:R-:W-:-:S02]  /*4f40*/  IADD3 R46, P5, PT, R56, R201, RZ ;  /* 0x000000c9382e7210 */ /* 0x000fc40007fbe0ff */
[-C--:B--2---:R-:W-:Y:S02]  /*4f50*/  IADD3 R34, P4, PT, R60, R201.reuse, RZ ;  /* 0x000000c93c227210 */ /* 0x084fe40007f9e0ff */
[----:B------:R-:W-:Y:S01]  /*4f60*/  SEL R50, R49, RZ, P1 ;  /* 0x000000ff31327207 */ /* 0x000fe20000800000 */
[--C-:B------:R-:W-:Y:S01]  /*4f70*/  IMAD.X R47, R57, 0x1, R203.reuse, P5 ;  /* 0x00000001392f7824 */ /* 0x100fe200028e06cb */
[-C--:B------:R-:W-:Y:S01]  /*4f80*/  IADD3 R48, P5, PT, R64, R201.reuse, RZ ;  /* 0x000000c940307210 */ /* 0x080fe20007fbe0ff */
[----:B------:R-:W-:Y:S01]  /*4f90*/  IMAD.X R35, R61, 0x1, R203, P4 ;  /* 0x000000013d237824 */ /* 0x000fe200020e06cb */
[----:B---3--:R-:W-:-:S03]  /*4fa0*/  IADD3 R30, P4, PT, R66, R201, RZ ;  /* 0x000000c9421e7210 */ /* 0x008fc60007f9e0ff */
[--C-:B------:R-:W-:Y:S01]  /*4fb0*/  IMAD.X R49, R65, 0x1, R203.reuse, P5 ;  /* 0x0000000141317824 */ /* 0x100fe200028e06cb */
[----:B------:R2:W-:Y:S01]  /*4fc0*/  LDGSTS.E [R115+0x18048], desc[UR20][R4.64], P3 ;  /* 0x1804800004737fae */ /* 0x0005e200099a1014 */
[----:B------:R-:W-:Y:S01]  /*4fd0*/  ISETP.NE.U32.AND P5, PT, R50, RZ, PT ;  /* 0x000000ff3200720c */ /* 0x000fe20003fa5070 */
[--C-:B------:R-:W-:Y:S01]  /*4fe0*/  IMAD.X R31, R67, 0x1, R203.reuse, P4 ;  /* 0x00000001431f7824 */ /* 0x100fe200020e06cb */
[----:B------:R-:W-:Y:S02]  /*4ff0*/  ISETP.GE.AND P3, PT, R102, R205, PT ;  /* 0x000000cd6600720c */ /* 0x000fe40003f66270 */
[----:B------:R-:W-:Y:S02]  /*5000*/  IADD3 R50, P4, PT, R72, R201, RZ ;  /* 0x000000c948327210 */ /* 0x000fe40007f9e0ff */
[----:B------:R-:W-:Y:S02]  /*5010*/  SEL R52, RZ, 0x4, P3 ;  /* 0x00000004ff347807 */ /* 0x000fe40001800000 */
[----:B------:R-:W-:Y:S01]  /*5020*/  ISETP.GE.AND P3, PT, R113, R205, PT ;  /* 0x000000cd7100720c */ /* 0x000fe20003f66270 */
[----:B------:R-:W-:Y:S01]  /*5030*/  IMAD.X R51, R73, 0x1, R203, P4 ;  /* 0x0000000149337824 */ /* 0x000fe200020e06cb */
[----:B------:R-:W-:-:S02]  /*5040*/  SEL R53, R52, RZ, P1 ;  /* 0x000000ff34357207 */ /* 0x000fc40000800000 */
[-C--:B------:R-:W-:Y:S01]  /*5050*/  IADD3 R52, P4, PT, R76, R201.reuse, RZ ;  /* 0x000000c94c347210 */ /* 0x080fe20007f9e0ff */
[----:B------:R3:W-:Y:S01]  /*5060*/  LDGSTS.E [R115+0x18050], desc[UR20][R6.64], P5 ;  /* 0x1805000006737fae */ /* 0x0007e2000a9a1014 */
[----:B------:R-:W-:Y:S02]  /*5070*/  SEL R57, RZ, 0x4, P3 ;  /* 0x00000004ff397807 */ /* 0x000fe40001800000 */
[----:B------:R-:W-:Y:S01]  /*5080*/  ISETP.NE.U32.AND P3, PT, R53, RZ, PT ;  /* 0x000000ff3500720c */ /* 0x000fe20003f65070 */
[--C-:B------:R-:W-:Y:S01]  /*5090*/  IMAD.X R53, R77, 0x1, R203.reuse, P4 ;  /* 0x000000014d357824 */ /* 0x100fe200020e06cb */
[-C--:B------:R-:W-:Y:S02]  /*50a0*/  IADD3 R54, P5, PT, R80, R201.reuse, RZ ;  /* 0x000000c950367210 */ /* 0x080fe40007fbe0ff */
        /* <DEDUP_REMOVED lines=9> */
[----:B------:R-:W-:Y:S01]  /*5140*/  IMAD.X R7, R91, 0x1, R203, P4 ;  /* 0x000000015b077824 */ /* 0x000fe200020e06cb */
[----:B------:R-:W-:Y:S02]  /*5150*/  ISETP.GE.AND P3, PT, R111, R205, PT ;  /* 0x000000cd6f00720c */ /* 0x000fe40003f66270 */
[----:B------:R-:W-:Y:S02]  /*5160*/  IADD3 R58, P4, PT, R94, R201, RZ ;  /* 0x000000c95e3a7210 */ /* 0x000fe40007f9e0ff */
[----:B------:R-:W-:-:S03]  /*5170*/  SEL R60, RZ, 0x4, P3 ;  /* 0x00000004ff3c7807 */ /* 0x000fc60001800000 */
[----:B------:R-:W-:Y:S01]  /*5180*/  IMAD.X R59, R95, 0x1, R203, P4 ;  /* 0x000000015f3b7824 */ /* 0x000fe200020e06cb */
[----:B------:R-:W-:Y:S02]  /*5190*/  ISETP.GE.AND P4, PT, R109, R205, PT ;  /* 0x000000cd6d00720c */ /* 0x000fe40003f86270 */
[----:B------:R-:W-:Y:S01]  /*51a0*/  SEL R61, R60, RZ, P1 ;  /* 0x000000ff3c3d7207 */ /* 0x000fe20000800000 */
[----:B------:R3:W-:Y:S01]  /*51b0*/  LDGSTS.E [R115+0x18060], desc[UR20][R82.64], P5 ;  /* 0x1806000052737fae */ /* 0x0007e2000a9a1014 */
[----:B------:R-:W-:Y:S02]  /*51c0*/  SEL R64, RZ, 0x4, P4 ;  /* 0x00000004ff407807 */ /* 0x000fe40002000000 */
[----:B------:R-:W-:Y:S02]  /*51d0*/  ISETP.NE.U32.AND P4, PT, R61, RZ, PT ;  /* 0x000000ff3d00720c */ /* 0x000fe40003f85070 */
[----:B------:R-:W-:Y:S02]  /*51e0*/  IADD3 R60, P3, PT, R98, R201, RZ ;  /* 0x000000c9623c7210 */ /* 0x000fe40007f7e0ff */
[----:B------:R-:W-:-:S02]  /*51f0*/  ISETP.GE.AND P5, PT, R107, R205, PT ;  /* 0x000000cd6b00720c */ /* 0x000fc40003fa6270 */
[----:B------:R-:W-:Y:S01]  /*5200*/  SEL R64, R64, RZ, P1 ;  /* 0x000000ff40407207 */ /* 0x000fe20000800000 */
[----:B------:R-:W-:Y:S01]  /*5210*/  IMAD.X R61, R99, 0x1, R203, P3 ;  /* 0x00000001633d7824 */ /* 0x000fe200018e06cb */
[----:B------:R-:W-:Y:S02]  /*5220*/  ISETP.GE.AND P3, PT, R144, R205, PT ;  /* 0x000000cd9000720c */ /* 0x000fe40003f66270 */
[----:B------:R-:W-:Y:S02]  /*5230*/  SEL R65, RZ, 0x4, P5 ;  /* 0x00000004ff417807 */ /* 0x000fe40002800000 */
[----:B------:R-:W-:Y:S01]  /*5240*/  SEL R66, RZ, 0x4, P3 ;  /* 0x00000004ff427807 */ /* 0x000fe20001800000 */
[----:B------:R3:W-:Y:S01]  /*5250*/  LDGSTS.E [R115+0x18068], desc[UR20][R78.64], P4 ;  /* 0x180680004e737fae */ /* 0x0007e2000a1a1014 */
[----:B------:R-:W-:Y:S02]  /*5260*/  ISETP.NE.U32.AND P3, PT, R64, RZ, PT ;  /* 0x000000ff4000720c */ /* 0x000fe40003f65070 */
[----:B------:R-:W-:-:S02]  /*5270*/  SEL R65, R65, RZ, P1 ;  /* 0x000000ff41417207 */ /* 0x000fc40000800000 */
[-C--:B------:R-:W-:Y:S02]  /*5280*/  IADD3 R64, P4, PT, R92, R201.reuse, RZ ;  /* 0x000000c95c407210 */ /* 0x080fe40007f9e0ff */
[----:B------:R-:W-:Y:S02]  /*5290*/  SEL R67, R66, RZ, P1 ;  /* 0x000000ff42437207 */ /* 0x000fe40000800000 */
[----:B------:R-:W-:Y:S01]  /*52a0*/  ISETP.NE.U32.AND P1, PT, R65, RZ, PT ;  /* 0x000000ff4100720c */ /* 0x000fe20003f25070 */
[--C-:B------:R-:W-:Y:S01]  /*52b0*/  IMAD.X R65, R93, 0x1, R203.reuse, P4 ;  /* 0x000000015d417824 */ /* 0x100fe200020e06cb */
[----:B------:R-:W-:Y:S02]  /*52c0*/  ISETP.NE.U32.AND P4, PT, R67, RZ, PT ;  /* 0x000000ff4300720c */ /* 0x000fe40003f85070 */
[-C--:B--2---:R-:W-:Y:S01]  /*52d0*/  IADD3 R8, P5, PT, R96, R201.reuse, RZ ;  /* 0x000000c960087210 */ /* 0x084fe20007fbe0ff */
[----:B------:R3:W-:Y:S04]  /*52e0*/  LDGSTS.E [R115+0x18070], desc[UR20][R74.64], P3 ;  /* 0x180700004a737fae */ /* 0x0007e800099a1014 */
[----:B------:R-:W-:Y:S01]  /*52f0*/  IMAD.X R9, R97, 0x1, R203, P5 ;  /* 0x0000000161097824 */ /* 0x000fe200028e06cb */
[----:B------:R-:W-:-:S03]  /*5300*/  IADD3 R66, P5, PT, R88, R201, RZ ;  /* 0x000000c958427210 */ /* 0x000fc60007fbe0ff */
[----:B------:R3:W-:Y:S01]  /*5310*/  LDGSTS.E [R115+0x18078], desc[UR20][R62.64], P1 ;  /* 0x180780003e737fae */ /* 0x0007e200089a1014 */
[----:B------:R-:W-:Y:S01]  /*5320*/  ISETP.GE.AND P1, PT, R132, 0x40, PT ;  /* 0x000000408400780c */ /* 0x000fe20003f26270 */
[--C-:B------:R-:W-:Y:S01]  /*5330*/  IMAD.X R67, R89, 0x1, R203.reuse, P5 ;  /* 0x0000000159437824 */ /* 0x100fe200028e06cb */
[----:B------:R-:W-:Y:S01]  /*5340*/  IADD3 R68, P5, PT, R68, R201, RZ ;  /* 0x000000c944447210 */ /* 0x000fe20007fbe0ff */
[----:B------:R-:W0:Y:S04]  /*5350*/  LDGDEPBAR ;  /* 0x00000000000079af */ /* 0x000e280000000000 */
[----:B------:R3:W-:Y:S01]  /*5360*/  LDGSTS.E [R103+0x10000], desc[UR20][R10.64], P4 ;  /* 0x100000000a677fae */ /* 0x0007e2000a1a1014 */
[----:B------:R-:W-:-:S03]  /*5370*/  IMAD.X R69, R69, 0x1, R203, P5 ;  /* 0x0000000145457824 */ /* 0x000fc600028e06cb */
        /* <DEDUP_REMOVED lines=32> */
[----:B------:R-:W-:Y:S05]  /*5580*/  @!P1 BRA `(.L_x_21) ;  /* 0x00000020006c9947 */ /* 0x000fea0003800000 */
[----:B---3--:R-:W-:Y:S01]  /*5590*/  SHF.R.S32.HI R4, RZ, 0x1f, R146 ;  /* 0x0000001fff047819 */ /* 0x008fe20000011492 */
[----:B------:R-:W2:Y:S01]  /*55a0*/  LDC.64 R22, c[0x0][0x388] ;  /* 0x0000e200ff167b82 */ /* 0x000ea20000000a00 */
[C---:B------:R-:W-:Y:S01]  /*55b0*/  IADD3 R21, P4, PT, R146.reuse, R116, RZ ;  /* 0x0000007492157210 */ /* 0x040fe20007f9e0ff */
[-C--:B------:R-:W-:Y:S01]  /*55c0*/  IMAD R7, R111, R2.reuse, RZ ;  /* 0x000000026f077224 */ /* 0x080fe200078e02ff */
[----:B------:R-:W-:Y:S01]  /*55d0*/  IADD3 R27, P5, PT, R146, R117, RZ ;  /* 0x00000075921b7210 */ /* 0x000fe20007fbe0ff */
[----:B------:R-:W-:Y:S01]  /*55e0*/  IMAD R9, R113, R2, RZ ;  /* 0x0000000271097224 */ /* 0x000fe200078e02ff */
[-C--:B------:R-:W-:Y:S01]  /*55f0*/  LEA.HI.X.SX32 R116, R116, R4.reuse, 0x1, P4 ;  /* 0x0000000474747211 */ /* 0x080fe200020f0eff */
[----:B------:R-:W-:Y:S01]  /*5600*/  IMAD R19, R152, 0xc, RZ ;  /* 0x0000000c98137824 */ /* 0x000fe200078e02ff */
[----:B------:R-:W-:Y:S01]  /*5610*/  LEA.HI.X.SX32 R90, R117, R4, 0x1, P5 ;  /* 0x00000004755a7211 */ /* 0x000fe200028f0eff */
[----:B------:R-:W3:Y:S01]  /*5620*/  LDC.64 R24, c[0x0][0x380] ;  /* 0x0000e000ff187b82 */ /* 0x000ee20000000a00 */
[----:B------:R-:W-:Y:S01]  /*5630*/  IADD3 R29, P1, PT, R146, R119, RZ ;  /* 0x00000077921d7210 */ /* 0x000fe20007f3e0ff */
[----:B------:R-:W-:Y:S01]  /*5640*/  IMAD R31, R150, 0xc, RZ ;  /* 0x0000000c961f7824 */ /* 0x000fe200078e02ff */
[C---:B------:R-:W-:Y:S01]  /*5650*/  IADD3 R37, P4, PT, R146.reuse, R122, RZ ;  /* 0x0000007a92257210 */ /* 0x040fe20007f9e0ff */
[----:B------:R-:W-:Y:S01]  /*5660*/  VIADD R131, R131, 0xffffffa0 ;  /* 0xffffffa083837836 */ /* 0x000fe20000000000 */
[----:B------:R-:W-:Y:S01]  /*5670*/  IADD3 R41, P5, PT, R146, R123, RZ ;  /* 0x0000007b92297210 */ /* 0x000fe20007fbe0ff */
[----:B------:R-:W-:Y:S01]  /*5680*/  UMOV UR15, 0x1 ;  /* 0x00000001000f7882 */ /* 0x000fe20000000000 */
[-C--:B------:R-:W-:Y:S01]  /*5690*/  LEA.HI.X.SX32 R88, R119, R4.reuse, 0x1, P1 ;  /* 0x0000000477587211 */ /* 0x080fe200008f0eff */
[----:B------:R-:W-:Y:S01]  /*56a0*/  UMOV UR18, 0x2 ;  /* 0x0000000200127882 */ /* 0x000fe20000000000 */
[-C--:B------:R-:W-:Y:S01]  /*56b0*/  LEA.HI.X.SX32 R122, R122, R4.reuse, 0x1, P4 ;  /* 0x000000047a7a7211 */ /* 0x080fe200020f0eff */
[----:B-1----:R-:W-:Y:S01]  /*56c0*/  UMOV UR5, URZ ;  /* 0x000000ff00057c82 */ /* 0x002fe20008000000 */
[----:B------:R-:W-:Y:S01]  /*56d0*/  LEA.HI.X.SX32 R84, R123, R4, 0x1, P5 ;  /* 0x000000047b547211 */ /* 0x000fe200028f0eff */
[----:B------:R-:W-:Y:S01]  /*56e0*/  UMOV UR6, URZ ;  /* 0x000000ff00067c82 */ /* 0x000fe20008000000 */
[C---:B------:R-:W-:Y:S01]  /*56f0*/  IADD3 R33, P3, PT, R146.reuse, R121, RZ ;  /* 0x0000007992217210 */ /* 0x040fe20007f7e0ff */
[----:B------:R-:W-:Y:S01]  /*5700*/  UMOV UR7, URZ ;  /* 0x000000ff00077c82 */ /* 0x000fe20008000000 */
[C---:B------:R-:W-:Y:S01]  /*5710*/  IADD3 R45, P1, PT, R146.reuse, R124, RZ ;  /* 0x0000007c922d7210 */ /* 0x040fe20007f3e0ff */
[----:B--2---:R-:W-:Y:S01]  /*5720*/  IMAD.WIDE.U32 R22, R3, 0xc, R22 ;  /* 0x0000000c03167825 */ /* 0x004fe200078e0016 */
[C---:B------:R-:W-:Y:S01]  /*5730*/  IADD3 R53, P4, PT, R146.reuse, R126, RZ ;  /* 0x0000007e92357210 */ /* 0x040fe20007f9e0ff */
[----:B------:R-:W-:Y:S01]  /*5740*/  UMOV UR8, URZ ;  /* 0x000000ff00087c82 */ /* 0x000fe20008000000 */
[----:B------:R-:W-:Y:S01]  /*5750*/  IADD3 R57, P5, PT, R146, R127, RZ ;  /* 0x0000007f92397210 */ /* 0x000fe20007fbe0ff */
[----:B------:R-:W-:Y:S01]  /*5760*/  IMAD R3, R107, R2, RZ ;  /* 0x000000026b037224 */ /* 0x000fe200078e02ff */
[-C--:B------:R-:W-:Y:S01]  /*5770*/  LEA.HI.X.SX32 R86, R121, R4.reuse, 0x1, P3 ;  /* 0x0000000479567211 */ /* 0x080fe200018f0eff */
[----:B------:R-:W-:Y:S01]  /*5780*/  IMAD.IADD R18, R23, 0x1, R19 ;  /* 0x0000000117127824 */ /* 0x000fe200078e0213 */
[-C--:B------:R-:W-:Y:S01]  /*5790*/  LEA.HI.X.SX32 R124, R124, R4.reuse, 0x1, P1 ;  /* 0x000000047c7c7211 */ /* 0x080fe200008f0eff */
[----:B---3--:R-:W-:Y:S01]  /*57a0*/  IMAD.WIDE.U32 R24, R105, 0xc, R24 ;  /* 0x0000000c69187825 */ /* 0x008fe200078e0018 */
[----:B------:R-:W-:-:S02]  /*57b0*/  LEA.HI.X.SX32 R126, R126, R4, 0x1, P4 ;  /* 0x000000047e7e7211 */ /* 0x000fc400020f0eff */
[----:B------:R-:W-:Y:S01]  /*57c0*/  LEA.HI.X.SX32 R80, R127, R4, 0x1, P5 ;  /* 0x000000047f507211 */ /* 0x000fe200028f0eff */
[----:B------:R-:W-:Y:S01]  /*57d0*/  IMAD.IADD R20, R25, 0x1, R31 ;  /* 0x0000000119147824 */ /* 0x000fe200078e021f */
[C---:B------:R-:W-:Y:S01]  /*57e0*/  IADD3 R49, P3, PT, R146.reuse, R125, RZ ;  /* 0x0000007d92317210 */ /* 0x040fe20007f7e0ff */
[----:B------:R-:W-:Y:S01]  /*57f0*/  IMAD.SHL.U32 R25, R27, 0x4, RZ ;  /* 0x000000041b197824 */ /* 0x000fe200078e00ff */
[C---:B------:R-:W-:Y:S02]  /*5800*/  IADD3 R61, P1, PT, R146.reuse, R128, RZ ;  /* 0x00000080923d7210 */ /* 0x040fe40007f3e0ff */
[C---:B------:R-:W-:Y:S02]  /*5810*/  IADD3 R69, P4, PT, R146.reuse, R130, RZ ;  /* 0x0000008292457210 */ /* 0x040fe40007f9e0ff */
[----:B------:R-:W-:Y:S02]  /*5820*/  IADD3 R73, P5, PT, R146, R195, RZ ;  /* 0x000000c392497210 */ /* 0x000fe40007fbe0ff */
[----:B------:R-:W-:-:S02]  /*5830*/  LEA.HI.X.SX32 R82, R125, R4, 0x1, P3 ;  /* 0x000000047d527211 */ /* 0x000fc400018f0eff */
[-C--:B------:R-:W-:Y:S02]  /*5840*/  LEA.HI.X.SX32 R128, R128, R4.reuse, 0x1, P1 ;  /* 0x0000000480807211 */ /* 0x080fe400008f0eff */
[-C--:B------:R-:W-:Y:S02]  /*5850*/  LEA.HI.X.SX32 R130, R130, R4.reuse, 0x1, P4 ;  /* 0x0000000482827211 */ /* 0x080fe400020f0eff */
[----:B------:R-:W-:Y:S02]  /*5860*/  LEA.HI.X.SX32 R76, R195, R4, 0x1, P5 ;  /* 0x00000004c34c7211 */ /* 0x000fe400028f0eff */
[C---:B------:R-:W-:Y:S02]  /*5870*/  IADD3 R65, P3, PT, R146.reuse, R129, RZ ;  /* 0x0000008192417210 */ /* 0x040fe40007f7e0ff */
[C---:B------:R-:W-:Y:S02]  /*5880*/  IADD3 R77, P1, PT, R146.reuse, R193, RZ ;  /* 0x000000c1924d7210 */ /* 0x040fe40007f3e0ff */
[----:B------:R-:W-:-:S02]  /*5890*/  IADD3 R85, P4, PT, R146, R189, RZ ;  /* 0x000000bd92557210 */ /* 0x000fc40007f9e0ff */
[C---:B------:R-:W-:Y:S02]  /*58a0*/  IADD3 R89, P5, PT, R146.reuse, R187, RZ ;  /* 0x000000bb92597210 */ /* 0x040fe40007fbe0ff */
[-C--:B------:R-:W-:Y:S02]  /*58b0*/  LEA.HI.X.SX32 R78, R129, R4.reuse, 0x1, P3 ;  /* 0x00000004814e7211 */ /* 0x080fe400018f0eff */
[-C--:B------:R-:W-:Y:S02]  /*58c0*/  LEA.HI.X.SX32 R74, R193, R4.reuse, 0x1, P1 ;  /* 0x00000004c14a7211 */ /* 0x080fe400008f0eff */
[-C--:B------:R-:W-:Y:S02]  /*58d0*/  LEA.HI.X.SX32 R70, R189, R4.reuse, 0x1, P4 ;  /* 0x00000004bd467211 */ /* 0x080fe400020f0eff */
[----:B------:R-:W-:Y:S02]  /*58e0*/  LEA.HI.X.SX32 R68, R187, R4, 0x1, P5 ;  /* 0x00000004bb447211 */ /* 0x000fe400028f0eff */
[----:B------:R-:W-:-:S02]  /*58f0*/  IADD3 R81, P3, PT, R146, R191, RZ ;  /* 0x000000bf92517210 */ /* 0x000fc40007f7e0ff */
[C---:B------:R-:W-:Y:S02]  /*5900*/  IADD3 R93, P1, PT, R146.reuse, R185, RZ ;  /* 0x000000b9925d7210 */ /* 0x040fe40007f3e0ff */
[C---:B------:R-:W-:Y:S02]  /*5910*/  IADD3 R103, P4, PT, R146.reuse, R181, RZ ;  /* 0x000000b592677210 */ /* 0x040fe40007f9e0ff */
[----:B------:R-:W-:Y:S02]  /*5920*/  IADD3 R115, P5, PT, R146, R179, RZ ;  /* 0x000000b392737210 */ /* 0x000fe40007fbe0ff */
[-C--:B------:R-:W-:Y:S02]  /*5930*/  LEA.HI.X.SX32 R72, R191, R4.reuse, 0x1, P3 ;  /* 0x00000004bf487211 */ /* 0x080fe400018f0eff */
[-C--:B------:R-:W-:Y:S02]  /*5940*/  LEA.HI.X.SX32 R66, R185, R4.reuse, 0x1, P1 ;  /* 0x00000004b9427211 */ /* 0x080fe400008f0eff */
[----:B------:R-:W-:-:S02]  /*5950*/  LEA.HI.X.SX32 R62, R181, R4, 0x1, P4 ;  /* 0x00000004b53e7211 */ /* 0x000fc400020f0eff */
[-C--:B------:R-:W-:Y:S02]  /*5960*/  LEA.HI.X.SX32 R60, R179, R4.reuse, 0x1, P5 ;  /* 0x00000004b33c7211 */ /* 0x080fe400028f0eff */
[C---:B------:R-:W-:Y:S02]  /*5970*/  IADD3 R97, P3, PT, R146.reuse, R183, RZ ;  /* 0x000000b792617210 */ /* 0x040fe40007f7e0ff */
[C---:B------:R-:W-:Y:S02]  /*5980*/  IADD3 R119, P1, PT, R146.reuse, R177, RZ ;  /* 0x000000b192777210 */ /* 0x040fe40007f3e0ff */
[C---:B------:R-:W-:Y:S02]  /*5990*/  IADD3 R127, P4, PT, R146.reuse, R173, RZ ;  /* 0x000000ad927f7210 */ /* 0x040fe40007f9e0ff */
[----:B------:R-:W-:Y:S02]  /*59a0*/  IADD3 R52, P5, PT, R146, R171, RZ ;  /* 0x000000ab92347210 */ /* 0x000fe40007fbe0ff */
[----:B------:R-:W-:-:S02]  /*59b0*/  LEA.HI.X.SX32 R64, R183, R4, 0x1, P3 ;  /* 0x00000004b7407211 */ /* 0x000fc400018f0eff */
[-C--:B------:R-:W-:Y:S02]  /*59c0*/  LEA.HI.X.SX32 R58, R177, R4.reuse, 0x1, P1 ;  /* 0x00000004b13a7211 */ /* 0x080fe400008f0eff */
[-C--:B------:R-:W-:Y:S02]  /*59d0*/  LEA.HI.X.SX32 R54, R173, R4.reuse, 0x1, P4 ;  /* 0x00000004ad367211 */ /* 0x080fe400020f0eff */
[----:B------:R-:W-:Y:S02]  /*59e0*/  LEA.HI.X.SX32 R129, R171, R4, 0x1, P5 ;  /* 0x00000004ab817211 */ /* 0x000fe400028f0eff */
[----:B------:R-:W-:Y:S02]  /*59f0*/  SHF.R.S32.HI R5, RZ, 0x1f, R132 ;  /* 0x0000001fff057819 */ /* 0x000fe40000011484 */
[C---:B------:R-:W-:Y:S02]  /*5a00*/  IADD3 R123, P3, PT, R146.reuse, R175, RZ ;  /* 0x000000af927b7210 */ /* 0x040fe40007f7e0ff */
[----:B------:R-:W-:-:S02]  /*5a10*/  IADD3 R50, P1, PT, R146, R169, RZ ;  /* 0x000000a992327210 */ /* 0x000fc40007f3e0ff */
[C---:B------:R-:W-:Y:S02]  /*5a20*/  IADD3 R15, P4, PT, R146.reuse, R165, RZ ;  /* 0x000000a5920f7210 */ /* 0x040fe40007f9e0ff */
[----:B------:R-:W-:Y:S02]  /*5a30*/  IADD3 R13, P5, PT, R146, R163, RZ ;  /* 0x000000a3920d7210 */ /* 0x000fe40007fbe0ff */
[----:B------:R-:W-:Y:S01]  /*5a40*/  LEA.HI R132, R5, R132, RZ, 0x5 ;  /* 0x0000008405847211 */ /* 0x000fe200078f28ff */
[----:B------:R-:W-:Y:S01]  /*5a50*/  IMAD R5, R109, R2, RZ ;  /* 0x000000026d057224 */ /* 0x000fe200078e02ff */
[-C--:B------:R-:W-:Y:S02]  /*5a60*/  LEA.HI.X.SX32 R56, R175, R4.reuse, 0x1, P3 ;  /* 0x00000004af387211 */ /* 0x080fe400018f0eff */
[-C--:B------:R-:W-:Y:S02]  /*5a70*/  LEA.HI.X.SX32 R169, R169, R4.reuse, 0x1, P1 ;  /* 0x00000004a9a97211 */ /* 0x080fe400008f0eff */
[----:B------:R-:W-:-:S02]  /*5a80*/  LEA.HI.X.SX32 R46, R165, R4, 0x1, P4 ;  /* 0x00000004a52e7211 */ /* 0x000fc400020f0eff */
[-C--:B------:R-:W-:Y:S02]  /*5a90*/  LEA.HI.X.SX32 R44, R163, R4.reuse, 0x1, P5 ;  /* 0x00000004a32c7211 */ /* 0x080fe400028f0eff */
[C---:B------:R-:W-:Y:S02]  /*5aa0*/  IADD3 R17, P3, PT, R146.reuse, R167, RZ ;  /* 0x000000a792117210 */ /* 0x040fe40007f7e0ff */
[----:B------:R-:W-:Y:S02]  /*5ab0*/  IADD3 R11, P1, PT, R146, R161, RZ ;  /* 0x000000a1920b7210 */ /* 0x000fe40007f3e0ff */
[----:B------:R-:W-:Y:S02]  /*5ac0*/  SHF.R.S32.HI R2, RZ, 0x1f, R142 ;  /* 0x0000001fff027819 */ /* 0x000fe4000001148e */
[----:B------:R-:W-:Y:S02]  /*5ad0*/  IADD3 R163, P4, PT, R142, R157, RZ ;  /* 0x0000009d8ea37210 */ /* 0x000fe40007f9e0ff */
[----:B------:R-:W-:-:S02]  /*5ae0*/  LEA.HI.X.SX32 R48, R167, R4, 0x1, P3 ;  /* 0x00000004a7307211 */ /* 0x000fc400018f0eff */
[----:B------:R-:W-:Y:S02]  /*5af0*/  LEA.HI.X.SX32 R42, R161, R4, 0x1, P1 ;  /* 0x00000004a12a7211 */ /* 0x000fe400008f0eff */
[----:B------:R-:W-:Y:S02]  /*5b00*/  LEA.HI.X.SX32 R34, R157, R2, 0x1, P4 ;  /* 0x000000029d227211 */ /* 0x000fe400020f0eff */
[----:B------:R-:W-:Y:S02]  /*5b10*/  IADD3 R146, P3, PT, R146, R159, RZ ;  /* 0x0000009f92927210 */ /* 0x000fe40007f7e0ff */
[C---:B------:R-:W-:Y:S02]  /*5b20*/  IADD3 R171, P1, PT, R142.reuse, R153, RZ ;  /* 0x000000998eab7210 */ /* 0x040fe40007f3e0ff */
[C---:B------:R-:W-:Y:S02]  /*5b30*/  IADD3 R179, P4, PT, R142.reuse, R149, RZ ;  /* 0x000000958eb37210 */ /* 0x040fe40007f9e0ff */
[----:B------:R-:W-:-:S02]  /*5b40*/  IADD3 R167, P5, PT, R142, R155, RZ ;  /* 0x0000009b8ea77210 */ /* 0x000fc40007fbe0ff */
[----:B------:R-:W-:Y:S02]  /*5b50*/  LEA.HI.X.SX32 R159, R159, R4, 0x1, P3 ;  /* 0x000000049f9f7211 */ /* 0x000fe400018f0eff */
[-C--:B------:R-:W-:Y:S02]  /*5b60*/  LEA.HI.X.SX32 R30, R153, R2.reuse, 0x1, P1 ;  /* 0x00000002991e7211 */ /* 0x080fe400008f0eff */
[-C--:B------:R-:W-:Y:S02]  /*5b70*/  LEA.HI.X.SX32 R26, R149, R2.reuse, 0x1, P4 ;  /* 0x00000002951a7211 */ /* 0x080fe400020f0eff */
[C---:B------:R-:W-:Y:S02]  /*5b80*/  IADD3 R175, P3, PT, R142.reuse, R151, RZ ;  /* 0x000000978eaf7210 */ /* 0x040fe40007f7e0ff */
[----:B------:R-:W-:Y:S01]  /*5b90*/  LEA.HI.X.SX32 R32, R155, R2, 0x1, P5 ;  /* 0x000000029b207211 */ /* 0x000fe200028f0eff */
[----:B------:R-:W-:Y:S01]  /*5ba0*/  IMAD.SHL.U32 R155, R11, 0x4, RZ ;  /* 0x000000040b9b7824 */ /* 0x000fe200078e00ff */
[----:B------:R-:W-:-:S02]  /*5bb0*/  IADD3 R187, P1, PT, R142, R145, RZ ;  /* 0x000000918ebb7210 */ /* 0x000fc40007f3e0ff */
[C---:B------:R-:W-:Y:S02]  /*5bc0*/  IADD3 R195, P4, PT, R142.reuse, R141, RZ ;  /* 0x0000008d8ec37210 */ /* 0x040fe40007f9e0ff */
[C---:B------:R-:W-:Y:S02]  /*5bd0*/  IADD3 R183, P5, PT, R142.reuse, R147, RZ ;  /* 0x000000938eb77210 */ /* 0x040fe40007fbe0ff */
[-C--:B------:R-:W-:Y:S01]  /*5be0*/  LEA.HI.X.SX32 R28, R151, R2.reuse, 0x1, P3 ;  /* 0x00000002971c7211 */ /* 0x080fe200018f0eff */
[----:B------:R-:W-:Y:S01]  /*5bf0*/  IMAD.SHL.U32 R151, R13, 0x4, RZ ;  /* 0x000000040d977824 */ /* 0x000fe200078e00ff */
[-C--:B------:R-:W-:Y:S02]  /*5c00*/  LEA.HI.X.SX32 R14, R145, R2.reuse, 0x1, P1 ;  /* 0x00000002910e7211 */ /* 0x080fe400008f0eff */
[----:B------:R-:W-:Y:S02]  /*5c10*/  LEA.HI.X.SX32 R10, R141, R2, 0x1, P4 ;  /* 0x000000028d0a7211 */ /* 0x000fe400020f0eff */
[----:B------:R-:W-:-:S02]  /*5c20*/  IADD3 R191, P3, PT, R142, R143, RZ ;  /* 0x0000008f8ebf7210 */ /* 0x000fc40007f7e0ff */
[-C--:B------:R-:W-:Y:S01]  /*5c30*/  LEA.HI.X.SX32 R16, R147, R2.reuse, 0x1, P5 ;  /* 0x0000000293107211 */ /* 0x080fe200028f0eff */
[----:B------:R-:W-:Y:S01]  /*5c40*/  IMAD.SHL.U32 R147, R15, 0x4, RZ ;  /* 0x000000040f937824 */ /* 0x000fe200078e00ff */
[C---:B------:R-:W-:Y:S02]  /*5c50*/  IADD3 R211, P1, PT, R142.reuse, R137, RZ ;  /* 0x000000898ed37210 */ /* 0x040fe40007f3e0ff */
[C---:B------:R-:W-:Y:S02]  /*5c60*/  IADD3 R219, P4, PT, R142.reuse, R3, RZ ;  /* 0x000000038edb7210 */ /* 0x040fe40007f9e0ff */
[----:B------:R-:W-:Y:S02]  /*5c70*/  IADD3 R207, P5, PT, R142, R139, RZ ;  /* 0x0000008b8ecf7210 */ /* 0x000fe40007fbe0ff */
[-C--:B------:R-:W-:Y:S01]  /*5c80*/  LEA.HI.X.SX32 R12, R143, R2.reuse, 0x1, P3 ;  /* 0x000000028f0c7211 */ /* 0x080fe200018f0eff */
[----:B------:R-:W-:Y:S01]  /*5c90*/  IMAD.SHL.U32 R143, R17, 0x4, RZ ;  /* 0x00000004118f7824 */ /* 0x000fe200078e00ff */
[----:B------:R-:W-:-:S02]  /*5ca0*/  LEA.HI.X.SX32 R6, R137, R2, 0x1, P1 ;  /* 0x0000000289067211 */ /* 0x000fc400008f0eff */
[-C--:B------:R-:W-:Y:S02]  /*5cb0*/  LEA.HI.X.SX32 R40, R3, R2.reuse, 0x1, P4 ;  /* 0x0000000203287211 */ /* 0x080fe400020f0eff */
[----:B------:R-:W-:Y:S02]  /*5cc0*/  IADD3 R215, P3, PT, R142, R135, RZ ;  /* 0x000000878ed77210 */ /* 0x000fe40007f7e0ff */
[----:B------:R-:W-:Y:S01]  /*5cd0*/  LEA.HI.X.SX32 R8, R139, R2, 0x1, P5 ;  /* 0x000000028b087211 */ /* 0x000fe200028f0eff */
[----:B------:R-:W-:Y:S01]  /*5ce0*/  IMAD.SHL.U32 R139, R50, 0x4, RZ ;  /* 0x00000004328b7824 */ /* 0x000fe200078e00ff */
[C---:B------:R-:W-:Y:S02]  /*5cf0*/  IADD3 R223, P1, PT, R142.reuse, R5, RZ ;  /* 0x000000058edf7210 */ /* 0x040fe40007f3e0ff */
[----:B------:R-:W-:Y:S02]  /*5d00*/  IADD3 R227, P4, PT, R142, R7, RZ ;  /* 0x000000078ee37210 */ /* 0x000fe40007f9e0ff */
[----:B------:R-:W-:-:S02]  /*5d10*/  SHF.R.S32.HI R132, RZ, 0x5, R132 ;  /* 0x00000005ff847819 */ /* 0x000fc40000011484 */
[----:B------:R-:W-:Y:S02]  /*5d20*/  IADD3 R142, P5, PT, R142, R9, RZ ;  /* 0x000000098e8e7210 */ /* 0x000fe40007fbe0ff */
[C---:B------:R-:W-:Y:S01]  /*5d30*/  SHF.L.U64.HI R173, R175.reuse, 0x2, R28 ;  /* 0x00000002afad7819 */ /* 0x040fe2000001021c */
[----:B------:R-:W-:Y:S01]  /*5d40*/  IMAD.SHL.U32 R175, R175, 0x4, RZ ;  /* 0x00000004afaf7824 */ /* 0x000fe200078e00ff */
[-C--:B------:R-:W-:Y:S01]  /*5d50*/  LEA.HI.X.SX32 R4, R135, R2.reuse, 0x1, P3 ;  /* 0x0000000287047211 */ /* 0x080fe200018f0eff */
[----:B------:R-:W-:Y:S01]  /*5d60*/  IMAD.SHL.U32 R135, R52, 0x4, RZ ;  /* 0x0000000434877824 */ /* 0x000fe200078e00ff */
[-C--:B------:R-:W-:Y:S01]  /*5d70*/  LEA.HI.X.SX32 R38, R5, R2.reuse, 0x1, P1 ;  /* 0x0000000205267211 */ /* 0x080fe200008f0eff */
[----:B------:R-:W-:Y:S01]  /*5d80*/  IMAD.SHL.U32 R231, R142, 0x4, RZ ;  /* 0x000000048ee77824 */ /* 0x000fe200078e00ff */
[----:B------:R-:W-:Y:S02]  /*5d90*/  LEA.HI.X.SX32 R36, R7, R2, 0x1, P4 ;  /* 0x0000000207247211 */ /* 0x000fe400020f0eff */
[----:B------:R-:W-:-:S02]  /*5da0*/  VIMNMX R28, PT, PT, R132, 0x2, !PT ;  /* 0x00000002841c7848 */ /* 0x000fc40007fe0100 */
[----:B------:R-:W-:Y:S01]  /*5db0*/  LEA.HI.X.SX32 R229, R9, R2, 0x1, P5 ;  /* 0x0000000209e57211 */ /* 0x000fe200028f0eff */
[----:B------:R-:W-:Y:S01]  /*5dc0*/  IMAD.MOV.U32 R2, RZ, RZ, RZ ;  /* 0x000000ffff027224 */ /* 0x000fe200078e00ff */
[----:B------:R-:W-:Y:S01]  /*5dd0*/  SHF.L.U64.HI R23, R27, 0x2, R90 ;  /* 0x000000021b177819 */ /* 0x000fe2000001025a */
[----:B------:R-:W-:Y:S01]  /*5de0*/  VIADD R28, R28, 0xffffffff ;  /* 0xffffffff1c1c7836 */ /* 0x000fe20000000000 */
[----:B------:R-:W-:Y:S02]  /*5df0*/  SHF.L.U64.HI R137, R50, 0x2, R169 ;  /* 0x0000000232897819 */ /* 0x000fe400000102a9 */
[C---:B------:R-:W-:Y:S01]  /*5e00*/  SHF.L.U64.HI R19, R21.reuse, 0x2, R116 ;  /* 0x0000000215137819 */ /* 0x040fe20000010274 */
[----:B------:R-:W-:Y:S01]  /*5e10*/  IMAD.SHL.U32 R21, R21, 0x4, RZ ;  /* 0x0000000415157824 */ /* 0x000fe200078e00ff */
        /* <DEDUP_REMOVED lines=76> */
[----:B------:R-:W-:Y:S01]  /*62e0*/  SHF.L.U64.HI R129, R52, 0x2, R129 ;  /* 0x0000000234817819 */ /* 0x000fe20000010281 */
[----:B------:R-:W-:Y:S01]  /*62f0*/  VIADD R26, R132, 0xfffffffd ;  /* 0xfffffffd841a7836 */ /* 0x000fe20000000000 */
[----:B------:R-:W-:-:S02]  /*6300*/  SHF.L.U64.HI R141, R17, 0x2, R48 ;  /* 0x00000002118d7819 */ /* 0x000fc40000010230 */
[----:B------:R-:W-:Y:S02]  /*6310*/  SHF.L.U64.HI R145, R15, 0x2, R46 ;  /* 0x000000020f917819 */ /* 0x000fe4000001022e */
[----:B------:R-:W-:Y:S02]  /*6320*/  SHF.L.U64.HI R149, R13, 0x2, R44 ;  /* 0x000000020d957819 */ /* 0x000fe4000001022c */
[----:B------:R-:W-:Y:S02]  /*6330*/  SHF.L.U64.HI R153, R11, 0x2, R42 ;  /* 0x000000020b997819 */ /* 0x000fe4000001022a */
[----:B------:R-:W-:-:S07]  /*6340*/  SHF.L.U64.HI R229, R142, 0x2, R229 ;  /* 0x000000028ee57819 */ /* 0x000fce00000102e5 */
.L_x_24:
[----:B------:R-:W-:Y:S01]  /*6350*/  IMAD.U32 R2, R2, -0x80000000, RZ ;  /* 0x8000000002027824 */ /* 0x000fe200078e00ff */
[----:B------:R-:W-:-:S03]  /*6360*/  UIADD3 UR6, UPT, UPT, UR6, 0x1, URZ ;  /* 0x0000000106067890 */ /* 0x000fc6000fffe0ff */
[----:B------:R-:W1:Y:S01]  /*6370*/  SYNCS.PHASECHK.TRANS64.TRYWAIT P1, [UR10], R2 ;  /* 0x00000002ff0075a7 */ /* 0x000e62000802110a */
[----:B------:R-:W-:-:S04]  /*6380*/  UISETP.GT.AND UP1, UPT, UR6, 0x1, UPT ;  /* 0x000000010600788c */ /* 0x000fc8000bf24270 */
[----:B------:R-:W-:-:S04]  /*6390*/  USEL UR6, UR6, URZ, !UP1 ;  /* 0x000000ff06067287 */ /* 0x000fc8000c800000 */
[----:B------:R-:W-:Y:S01]  /*63a0*/  ULEA UR4, UR6, UR9, 0xe ;  /* 0x0000000906047291 */ /* 0x000fe2000f8e70ff */
[----:B-1----:R-:W-:Y:S11]  /*63b0*/  @!P1 BRA `(.L_x_22) ;  /* 0x0000005c001c9947 */ /* 0x002ff60003800000 */
.L_x_30:
[----:B------:R-:W-:-:S04]  /*63c0*/  DEPBAR.LE SB0, 0x2 ;  /* 0x000080800000791a */ /* 0x000fc80000000000 */
[----:B------:R-:W-:Y:S01]  /*63d0*/  BAR.SYNC.DEFER_BLOCKING 0x0 ;  /* 0x0000000000007b1d */ /* 0x000fe20000010000 */
[----:B------:R-:W-:Y:S02]  /*63e0*/  UIADD3 UR5, UPT, UPT, UR5, 0x1, URZ ;  /* 0x0000000105057890 */ /* 0x000fe4000fffe0ff */
[----:B------:R-:W-:Y:S02]  /*63f0*/  ULEA UR10, UR15, UR9, 0x3 ;  /* 0x000000090f0a7291 */ /* 0x000fe4000f8e18ff */
[----:B------:R-:W-:Y:S02]  /*6400*/  UISETP.GT.AND UP1, UPT, UR5, 0x2, UPT ;  /* 0x000000020500788c */ /* 0x000fe4000bf24270 */
[----:B------:R-:W-:Y:S02]  /*6410*/  UIADD3 UR10, UPT, UPT, UR10, 0x20000, URZ ;  /* 0x000200000a0a7890 */ /* 0x000fe4000fffe0ff */
[----:B------:R-:W-:Y:S01]  /*6420*/  USEL UR5, UR5, URZ, !UP1 ;  /* 0x000000ff05057287 */ /* 0x000fe2000c800000 */
[----:B------:R-:W1:Y:S04]  /*6430*/  LDS R17, [R112+UR4+0x18000] ;  /* 0x0180000470117984 */ /* 0x000e680008000800 */
[----:B------:R-:W2:Y:S04]  /*6440*/  LDS R2, [R112+UR4+0x18008] ;  /* 0x0180080470027984 */ /* 0x000ea80008000800 */
[----:B------:R-:W3:Y:S04]  /*6450*/  LDS R3, [R112+UR4+0x18010] ;  /* 0x0180100470037984 */ /* 0x000ee80008000800 */
[----:B------:R-:W4:Y:S04]  /*6460*/  LDS R4, [R112+UR4+0x18018] ;  /* 0x0180180470047984 */ /* 0x000f280008000800 */
[----:B------:R-:W5:Y:S04]  /*6470*/  LDS R5, [R112+UR4+0x18020] ;  /* 0x0180200470057984 */ /* 0x000f680008000800 */
[----:B------:R-:W1:Y:S04]  /*6480*/  LDS R6, [R112+UR4+0x18028] ;  /* 0x0180280470067984 */ /* 0x000e680008000800 */
[----:B------:R-:W4:Y:S04]  /*6490*/  LDS R7, [R112+UR4+0x18030] ;  /* 0x0180300470077984 */ /* 0x000f280008000800 */
[----:B------:R-:W5:Y:S04]  /*64a0*/  LDS R8, [R112+UR4+0x18038] ;  /* 0x0180380470087984 */ /* 0x000f680008000800 */
[----:B------:R-:W5:Y:S04]  /*64b0*/  LDS R9, [R112+UR4+0x18040] ;  /* 0x0180400470097984 */ /* 0x000f680008000800 */
[----:B------:R-:W5:Y:S04]  /*64c0*/  LDS R10, [R112+UR4+0x18048] ;  /* 0x01804804700a7984 */ /* 0x000f680008000800 */
[----:B------:R-:W5:Y:S04]  /*64d0*/  LDS R11, [R112+UR4+0x18050] ;  /* 0x01805004700b7984 */ /* 0x000f680008000800 */
[----:B------:R-:W5:Y:S04]  /*64e0*/  LDS R12, [R112+UR4+0x18058] ;  /* 0x01805804700c7984 */ /* 0x000f680008000800 */
[----:B------:R-:W5:Y:S04]  /*64f0*/  LDS R13, [R112+UR4+0x18060] ;  /* 0x01806004700d7984 */ /* 0x000f680008000800 */
[----:B------:R-:W5:Y:S04]  /*6500*/  LDS R14, [R112+UR4+0x18068] ;  /* 0x01806804700e7984 */ /* 0x000f680008000800 */
[----:B------:R-:W5:Y:S04]  /*6510*/  LDS R15, [R112+UR4+0x18070] ;  /* 0x01807004700f7984 */ /* 0x000f680008000800 */
[----:B------:R-:W5:Y:S01]  /*6520*/  LDS R16, [R112+UR4+0x18078] ;  /* 0x0180780470107984 */ /* 0x000f620008000800 */
[----:B-1----:R-:W-:Y:S01]  /*6530*/  STTM tmem[UR14], R17 ;  /* 0x00000011000079ed */ /* 0x002fe2000804000e */
[----:B--2---:R-:W-:Y:S01]  /*6540*/  STTM tmem[UR14+0x2], R2 ;  /* 0x00000202000079ed */ /* 0x004fe2000804000e */
[----:B---3--:R-:W-:Y:S01]  /*6550*/  STTM tmem[UR14+0x4], R3 ;  /* 0x00000403000079ed */ /* 0x008fe2000804000e */
[----:B----4-:R-:W-:Y:S01]  /*6560*/  STTM tmem[UR14+0x6], R4 ;  /* 0x00000604000079ed */ /* 0x010fe2000804000e */
[----:B-----5:R-:W-:Y:S01]  /*6570*/  STTM tmem[UR14+0x8], R5 ;  /* 0x00000805000079ed */ /* 0x020fe2000804000e */
[----:B------:R-:W-:Y:S01]  /*6580*/  STTM tmem[UR14+0xa], R6 ;  /* 0x00000a06000079ed */ /* 0x000fe2000804000e */
[----:B------:R-:W-:Y:S01]  /*6590*/  STTM tmem[UR14+0xc], R7 ;  /* 0x00000c07000079ed */ /* 0x000fe2000804000e */
[----:B------:R-:W-:Y:S01]  /*65a0*/  STTM tmem[UR14+0xe], R8 ;  /* 0x00000e08000079ed */ /* 0x000fe2000804000e */
[----:B------:R-:W-:Y:S01]  /*65b0*/  STTM tmem[UR14+0x10], R9 ;  /* 0x00001009000079ed */ /* 0x000fe2000804000e */
[----:B------:R-:W-:Y:S01]  /*65c0*/  STTM tmem[UR14+0x12], R10 ;  /* 0x0000120a000079ed */ /* 0x000fe2000804000e */
[----:B------:R-:W-:Y:S01]  /*65d0*/  STTM tmem[UR14+0x14], R11 ;  /* 0x0000140b000079ed */ /* 0x000fe2000804000e */
[----:B------:R-:W-:Y:S01]  /*65e0*/  STTM tmem[UR14+0x16], R12 ;  /* 0x0000160c000079ed */ /* 0x000fe2000804000e */
[----:B------:R1:W-:Y:S01]  /*65f0*/  STTM tmem[UR14+0x18], R13 ;  /* 0x0000180d000079ed */ /* 0x0003e2000804000e */
[----:B------:R2:W-:Y:S01]  /*6600*/  STTM tmem[UR14+0x1a], R14 ;  /* 0x00001a0e000079ed */ /* 0x0005e2000804000e */
[----:B------:R2:W-:Y:S01]  /*6610*/  STTM tmem[UR14+0x1c], R15 ;  /* 0x00001c0f000079ed */ /* 0x0005e2000804000e */
[----:B-1----:R-:W-:Y:S01]  /*6620*/  VIADD R13, R112, UR4 ;  /* 0x00000004700d7c36 */ /* 0x002fe20008000000 */
[----:B------:R-:W-:Y:S01]  /*6630*/  UMOV UR4, UR7 ;  /* 0x0000000700047c82 */ /* 0x000fe20008000000 */
[----:B------:R2:W-:Y:S01]  /*6640*/  STTM tmem[UR14+0x1e], R16 ;  /* 0x00001e10000079ed */ /* 0x0005e2000804000e */
[----:B------:R-:W1:Y:S02]  /*6650*/  FENCE.VIEW.ASYNC.T ;  /* 0x00000000000073c6 */ /* 0x000e640000000200 */
[----:B-1----:R-:W-:Y:S06]  /*6660*/  BAR.SYNC.DEFER_BLOCKING 0x0 ;  /* 0x0000000000007b1d */ /* 0x002fec0000010000 */
[----:B------:R-:W-:Y:S05]  /*6670*/  @P0 BRA `(.L_x_23) ;  /* 0x0000000000780947 */ /* 0x000fea0003800000 */
[----:B------:R-:W-:Y:S02]  /*6680*/  ULEA UR7, UR5, UR9, 0xf ;  /* 0x0000000905077291 */ /* 0x000fe4000f8e78ff */
[----:B------:R-:W-:Y:S02]  /*6690*/  UIADD3 UR23, UPT, UPT, UR19, 0x108, URZ ;  /* 0x0000010813177890 */ /* 0x000fe4000fffe0ff */
[----:B------:R-:W-:Y:S02]  /*66a0*/  USHF.R.U32.HI UR7, URZ, 0x4, UR7 ;  /* 0x00000004ff077899 */ /* 0x000fe40008011607 */
[----:B------:R-:W-:Y:S02]  /*66b0*/  UIADD3 UR34, UPT, UPT, UR19, 0x110, URZ ;  /* 0x0000011013227890 */ /* 0x000fe4000fffe0ff */
[----:B------:R-:W-:Y:S02]  /*66c0*/  USGXT.U32 UR16, UR7, 0xe ;  /* 0x0000000e0710789a */ /* 0x000fe40008000000 */
[----:B------:R-:W-:-:S02]  /*66d0*/  UIADD3 UR35, UPT, UPT, UR19, 0x118, URZ ;  /* 0x0000011813237890 */ /* 0x000fc4000fffe0ff */
[----:B------:R-:W-:Y:S01]  /*66e0*/  UIADD3 UR24, UP1, UPT, UR16, 0x2, URZ ;  /* 0x0000000210187890 */ /* 0x000fe2000ff3e0ff */
[----:B------:R-:W-:Y:S01]  /*66f0*/  UMOV UR7, URZ ;  /* 0x000000ff00077c82 */ /* 0x000fe20008000000 */
[----:B------:R-:W-:Y:S02]  /*6700*/  UMOV UR30, 0x0 ;  /* 0x00000000001e7882 */ /* 0x000fe40000000000 */
[----:B------:R-:W-:Y:S02]  /*6710*/  UIADD3.X UR25, UPT, UPT, UR7, 0x40004040, URZ, UP1, !UPT ;  /* 0x4000404007197890 */ /* 0x000fe40008ffe4ff */
[----:B------:R-:W-:Y:S02]  /*6720*/  UIADD3 UR26, UP1, UPT, UR24, 0x2, URZ ;  /* 0x00000002181a7890 */ /* 0x000fe4000ff3e0ff */
[----:B------:R-:W-:Y:S02]  /*6730*/  UIADD3 UR28, UP2, UPT, UR24, 0x4, URZ ;  /* 0x00000004181c7890 */ /* 0x000fe4000ff5e0ff */
[----:B------:R-:W-:-:S02]  /*6740*/  UIADD3.X UR27, UPT, UPT, UR25, URZ, URZ, UP1, !UPT ;  /* 0x000000ff191b7290 */ /* 0x000fc40008ffe4ff */
[----:B------:R-:W-:Y:S01]  /*6750*/  UIADD3.X UR29, UPT, UPT, UR25, URZ, URZ, UP2, !UPT ;  /* 0x000000ff191d7290 */ /* 0x000fe200097fe4ff */
[----:B------:R-:W-:Y:S01]  /*6760*/  UMOV UR31, 0x8400910 ;  /* 0x08400910001f7882 */ /* 0x000fe20000000000 */
[----:B------:R-:W-:Y:S01]  /*6770*/  UMOV UR17, 0x40004040 ;  /* 0x4000404000117882 */ /* 0x000fe20000000000 */
[----:B------:R-:W-:Y:S01]  /*6780*/  UMOV UR32, 0x0 ;  /* 0x0000000000207882 */ /* 0x000fe20000000000 */
[----:B------:R-:W-:Y:S01]  /*6790*/  UMOV UR33, 0x8400910 ;  /* 0x0840091000217882 */ /* 0x000fe20000000000 */
[----:B------:R-:W-:Y:S01]  /*67a0*/  UMOV UR36, 0x0 ;  /* 0x0000000000247882 */ /* 0x000fe20000000000 */
[----:B------:R-:W-:Y:S01]  /*67b0*/  UMOV UR37, 0x8400910 ;  /* 0x0840091000257882 */ /* 0x000fe20000000000 */
[----:B------:R-:W-:Y:S01]  /*67c0*/  UMOV UR11, URZ ;  /* 0x000000ff000b7c82 */ /* 0x000fe20008000000 */
[----:B------:R1:W-:Y:S01]  /*67d0*/  UTCHMMA tmem[UR22], gdesc[UR16], tmem[UR19], tmem[UR30], idesc[UR31], UPT ;  /* 0x00ff1e10160079ea */ /* 0x0003e2000b800013 */
        /* <DEDUP_REMOVED lines=8> */
.L_x_23:
[----:B------:R-:W-:Y:S01]  /*6860*/  BAR.SYNC.DEFER_BLOCKING 0x0 ;  /* 0x0000000000007b1d */ /* 0x000fe20000010000 */
[-C--:B------:R-:W-:Y:S01]  /*6870*/  ISETP.GE.AND P3, PT, R101, R131.reuse, PT ;  /* 0x000000836500720c */ /* 0x080fe20003f66270 */
[----:B------:R-:W-:Y:S01]  /*6880*/  UIADD3 UR18, UPT, UPT, UR18, 0x1, URZ ;  /* 0x0000000112127890 */ /* 0x000fe2000fffe0ff */
[----:B------:R-:W-:Y:S01]  /*6890*/  ISETP.LE.AND P1, PT, R26, UR8, PT ;  /* 0x000000081a007c0c */ /* 0x000fe2000bf23270 */
[----:B------:R-:W-:Y:S01]  /*68a0*/  UIADD3 UR8, UPT, UPT, UR8, 0x1, URZ ;  /* 0x0000000108087890 */ /* 0x000fe2000fffe0ff */
[----:B------:R-:W-:Y:S01]  /*68b0*/  SEL R2, RZ, 0x4, P3 ;  /* 0x00000004ff027807 */ /* 0x000fe20001800000 */
[----:B------:R-:W-:Y:S01]  /*68c0*/  UISETP.GT.AND UP1, UPT, UR18, 0x2, UPT ;  /* 0x000000021200788c */ /* 0x000fe2000bf24270 */
[----:B------:R-:W-:Y:S01]  /*68d0*/  ISETP.GE.AND P3, PT, R136, R131, PT ;  /* 0x000000838800720c */ /* 0x000fe20003f66270 */
[----:B------:R-:W-:Y:S01]  /*68e0*/  UIADD3 UR15, UPT, UPT, UR15, 0x1, URZ ;  /* 0x000000010f0f7890 */ /* 0x000fe2000fffe0ff */
[----:B------:R-:W-:Y:S01]  /*68f0*/  SEL R2, R2, RZ, !P1 ;  /* 0x000000ff02027207 */ /* 0x000fe20004800000 */
[----:B------:R-:W-:Y:S01]  /*6900*/  USEL UR18, UR18, URZ, !UP1 ;  /* 0x000000ff12127287 */ /* 0x000fe2000c800000 */
[----:B------:R-:W-:Y:S01]  /*6910*/  SEL R3, RZ, 0x4, P3 ;  /* 0x00000004ff037807 */ /* 0x000fe20001800000 */
[----:B------:R-:W-:Y:S01]  /*6920*/  UISETP.GT.AND UP1, UPT, UR15, 0x1, UPT ;  /* 0x000000010f00788c */ /* 0x000fe2000bf24270 */
[----:B------:R-:W-:Y:S01]  /*6930*/  ISETP.NE.U32.AND P4, PT, R2, RZ, PT ;  /* 0x000000ff0200720c */ /* 0x000fe20003f85070 */
[----:B-1----:R-:W-:Y:S01]  /*6940*/  ULEA UR7, UR18, UR9, 0xf ;  /* 0x0000000912077291 */ /* 0x002fe2000f8e78ff */
[----:B------:R-:W-:Y:S01]  /*6950*/  IADD3 R2, P3, PT, R24, R215, RZ ;  /* 0x000000d718027210 */ /* 0x000fe20007f7e0ff */
[----:B------:R-:W-:Y:S01]  /*6960*/  USEL UR15, UR15, URZ, !UP1 ;  /* 0x000000ff0f0f7287 */ /* 0x000fe2000c800000 */
[----:B------:R-:W-:-:S02]  /*6970*/  SEL R4, R3, RZ, !P1 ;  /* 0x000000ff03047207 */ /* 0x000fc40004800000 */
[-C--:B------:R-:W-:Y:S01]  /*6980*/  ISETP.GE.AND P5, PT, R138, R131.reuse, PT ;  /* 0x000000838a00720c */ /* 0x080fe20003fa6270 */
[----:B------:R-:W-:Y:S01]  /*6990*/  IMAD.X R3, R20, 0x1, R213, P3 ;  /* 0x0000000114037824 */ /* 0x000fe200018e06d5 */
[----:B------:R-:W-:Y:S01]  /*69a0*/  ISETP.NE.U32.AND P3, PT, R4, RZ, PT ;  /* 0x000000ff0400720c */ /* 0x000fe20003f65070 */
[----:B------:R-:W-:Y:S01]  /*69b0*/  VIADD R233, R148, UR7 ;  /* 0x0000000794e97c36 */ /* 0x000fe20008000000 */
[----:B------:R-:W-:Y:S01]  /*69c0*/  SEL R5, RZ, 0x4, P5 ;  /* 0x00000004ff057807 */ /* 0x000fe20002800000 */
[----:B------:R-:W-:Y:S01]  /*69d0*/  USEL UR7, URZ, 0x1, !UP1 ;  /* 0x00000001ff077887 */ /* 0x000fe2000c800000 */
[----:B------:R-:W-:Y:S01]  /*69e0*/  ISETP.GE.AND P5, PT, R140, R131, PT ;  /* 0x000000838c00720c */ /* 0x000fe20003fa6270 */
[----:B------:R-:W-:Y:S01]  /*69f0*/  @!PT LDS RZ, [RZ] ;  /* 0x00000000fffff984 */ /* 0x000fe20000000800 */
[----:B------:R-:W-:Y:S01]  /*6a00*/  @!PT LDS RZ, [RZ] ;  /* 0x00000000fffff984 */ /* 0x000fe20000000800 */
[----:B------:R-:W-:Y:S01]  /*6a10*/  @!PT LDS RZ, [RZ] ;  /* 0x00000000fffff984 */ /* 0x000fe20000000800 */
[----:B------:R1:W-:Y:S01]  /*6a20*/  LDGSTS.E [R13+0x18000], desc[UR20][R2.64], P4 ;  /* 0x18000000020d7fae */ /* 0x0003e2000a1a1014 */
[----:B------:R-:W-:Y:S01]  /*6a30*/  IADD3 R4, P4, PT, R24, R211, RZ ;  /* 0x000000d318047210 */ /* 0x000fe20007f9e0ff */
[----:B------:R-:W-:Y:S01]  /*6a40*/  ULOP3.LUT UR7, UR4, UR7, URZ, 0x3c, !UPT ;  /* 0x0000000704077292 */ /* 0x000fe2000f8e3cff */
[----:B------:R-:W-:-:S02]  /*6a50*/  SEL R6, R5, RZ, !P1 ;  /* 0x000000ff05067207 */ /* 0x000fc40004800000 */
[----:B------:R-:W-:Y:S01]  /*6a60*/  SEL R7, RZ, 0x4, P5 ;  /* 0x00000004ff077807 */ /* 0x000fe20002800000 */
[----:B------:R-:W-:Y:S01]  /*6a70*/  IMAD.X R5, R20, 0x1, R209, P4 ;  /* 0x0000000114057824 */ /* 0x000fe200020e06d1 */
[----:B------:R-:W-:Y:S02]  /*6a80*/  ISETP.NE.U32.AND P4, PT, R6, RZ, PT ;  /* 0x000000ff0600720c */ /* 0x000fe40003f85070 */
[----:B------:R-:W-:Y:S02]  /*6a90*/  SEL R8, R7, RZ, !P1 ;  /* 0x000000ff07087207 */ /* 0x000fe40004800000 */
[----:B------:R3:W-:Y:S01]  /*6aa0*/  LDGSTS.E [R13+0x18008], desc[UR20][R4.64], P3 ;  /* 0x18008000040d7fae */ /* 0x0007e200099a1014 */
[----:B------:R-:W-:Y:S02]  /*6ab0*/  IADD3 R6, P3, PT, R24, R207, RZ ;  /* 0x000000cf18067210 */ /* 0x000fe40007f7e0ff */
[----:B------:R-:W-:-:S03]  /*6ac0*/  ISETP.GE.AND P5, PT, R120, R131, PT ;  /* 0x000000837800720c */ /* 0x000fc60003fa6270 */
[----:B------:R-:W-:Y:S01]  /*6ad0*/  IMAD.X R7, R20, 0x1, R205, P3 ;  /* 0x0000000114077824 */ /* 0x000fe200018e06cd */
[----:B------:R-:W-:Y:S02]  /*6ae0*/  ISETP.NE.U32.AND P3, PT, R8, RZ, PT ;  /* 0x000000ff0800720c */ /* 0x000fe40003f65070 */
[----:B-1----:R-:W-:Y:S02]  /*6af0*/  SEL R3, RZ, 0x4, P5 ;  /* 0x00000004ff037807 */ /* 0x002fe40002800000 */
[----:B------:R1:W-:Y:S01]  /*6b00*/  LDGSTS.E [R13+0x18010], desc[UR20][R6.64], P4 ;  /* 0x18010000060d7fae */ /* 0x0003e2000a1a1014 */
[----:B------:R-:W-:Y:S02]  /*6b10*/  IADD3 R2, P4, PT, R24, R195, RZ ;  /* 0x000000c318027210 */ /* 0x000fe40007f9e0ff */
[----:B------:R-:W-:Y:S02]  /*6b20*/  SEL R8, R3, RZ, !P1 ;  /* 0x000000ff03087207 */ /* 0x000fe40004800000 */
[----:B------:R-:W-:Y:S01]  /*6b30*/  ISETP.GE.AND P5, PT, R118, R131, PT ;  /* 0x000000837600720c */ /* 0x000fe20003fa6270 */
[----:B------:R-:W-:Y:S01]  /*6b40*/  IMAD.X R3, R20, 0x1, R193, P4 ;  /* 0x0000000114037824 */ /* 0x000fe200020e06c1 */
[----:B------:R-:W-:-:S02]  /*6b50*/  ISETP.NE.U32.AND P4, PT, R8, RZ, PT ;  /* 0x000000ff0800720c */ /* 0x000fc40003f85070 */
[----:B---3--:R-:W-:Y:S02]  /*6b60*/  SEL R5, RZ, 0x4, P5 ;  /* 0x00000004ff057807 */ /* 0x008fe40002800000 */
[----:B------:R3:W-:Y:S01]  /*6b70*/  LDGSTS.E [R13+0x18018], desc[UR20][R2.64], P3 ;  /* 0x18018000020d7fae */ /* 0x0007e200099a1014 */
[----:B------:R-:W-:Y:S02]  /*6b80*/  IADD3 R4, P3, PT, R24, R191, RZ ;  /* 0x000000bf18047210 */ /* 0x000fe40007f7e0ff */
[----:B------:R-:W-:Y:S02]  /*6b90*/  SEL R8, R5, RZ, !P1 ;  /* 0x000000ff05087207 */ /* 0x000fe40004800000 */
[----:B------:R-:W-:Y:S01]  /*6ba0*/  ISETP.GE.AND P5, PT, R114, R131, PT ;  /* 0x000000837200720c */ /* 0x000fe20003fa6270 */
[----:B------:R-:W-:Y:S01]  /*6bb0*/  IMAD.X R5, R20, 0x1, R189, P3 ;  /* 0x0000000114057824 */ /* 0x000fe200018e06bd */
[----:B------:R-:W-:Y:S02]  /*6bc0*/  ISETP.NE.U32.AND P3, PT, R8, RZ, PT ;  /* 0x000000ff0800720c */ /* 0x000fe40003f65070 */
[----:B-1----:R-:W-:-:S02]  /*6bd0*/  SEL R7, RZ, 0x4, P5 ;  /* 0x00000004ff077807 */ /* 0x002fc40002800000 */
[----:B------:R1:W-:Y:S01]  /*6be0*/  LDGSTS.E [R13+0x18020], desc[UR20][R4.64], P4 ;  /* 0x18020000040d7fae */ /* 0x0003e2000a1a1014 */
[----:B------:R-:W-:Y:S02]  /*6bf0*/  IADD3 R6, P4, PT, R24, R187, RZ ;  /* 0x000000bb18067210 */ /* 0x000fe40007f9e0ff */
[----:B------:R-:W-:Y:S02]  /*6c00*/  SEL R8, R7, RZ, !P1 ;  /* 0x000000ff07087207 */ /* 0x000fe40004800000 */
[----:B------:R-:W-:Y:S01]  /*6c10*/  ISETP.GE.AND P5, PT, R110, R131, PT ;  /* 0x000000836e00720c */ /* 0x000fe20003fa6270 */
[----:B------:R-:W-:Y:S01]  /*6c20*/  IMAD.X R7, R20, 0x1, R185, P4 ;  /* 0x0000000114077824 */ /* 0x000fe200020e06b9 */
[----:B------:R-:W-:Y:S02]  /*6c30*/  ISETP.NE.U32.AND P4, PT, R8, RZ, PT ;  /* 0x000000ff0800720c */ /* 0x000fe40003f85070 */
[----:B---3--:R-:W-:Y:S02]  /*6c40*/  SEL R3, RZ, 0x4, P5 ;  /* 0x00000004ff037807 */ /* 0x008fe40002800000 */
[----:B------:R3:W-:Y:S01]  /*6c50*/  LDGSTS.E [R13+0x18028], desc[UR20][R6.64], P3 ;  /* 0x18028000060d7fae */ /* 0x0007e200099a1014 */
[----:B------:R-:W-:-:S02]  /*6c60*/  IADD3 R2, P3, PT, R24, R183, RZ ;  /* 0x000000b718027210 */ /* 0x000fc40007f7e0ff */
[----:B------:R-:W-:Y:S02]  /*6c70*/  SEL R8, R3, RZ, !P1 ;  /* 0x000000ff03087207 */ /* 0x000fe40004800000 */
[----:B------:R-:W-:Y:S01]  /*6c80*/  ISETP.GE.AND P5, PT, R108, R131, PT ;  /* 0x000000836c00720c */ /* 0x000fe20003fa6270 */
[----:B------:R-:W-:Y:S01]  /*6c90*/  IMAD.X R3, R20, 0x1, R181, P3 ;  /* 0x0000000114037824 */ /* 0x000fe200018e06b5 */
[----:B------:R-:W-:Y:S02]  /*6ca0*/  ISETP.NE.U32.AND P3, PT, R8, RZ, PT ;  /* 0x000000ff0800720c */ /* 0x000fe40003f65070 */
[----:B-1----:R-:W-:Y:S02]  /*6cb0*/  SEL R5, RZ, 0x4, P5 ;  /* 0x00000004ff057807 */ /* 0x002fe40002800000 */
[----:B------:R1:W-:Y:S01]  /*6cc0*/  LDGSTS.E [R13+0x18030], desc[UR20][R2.64], P4 ;  /* 0x18030000020d7fae */ /* 0x0003e2000a1a1014 */
[----:B------:R-:W-:Y:S02]  /*6cd0*/  IADD3 R4, P4, PT, R24, R179, RZ ;  /* 0x000000b318047210 */ /* 0x000fe40007f9e0ff */
[----:B------:R-:W-:-:S02]  /*6ce0*/  SEL R8, R5, RZ, !P1 ;  /* 0x000000ff05087207 */ /* 0x000fc40004800000 */
[----:B------:R-:W-:Y:S01]  /*6cf0*/  ISETP.GE.AND P5, PT, R106, R131, PT ;  /* 0x000000836a00720c */ /* 0x000fe20003fa6270 */
[----:B------:R-:W-:Y:S01]  /*6d00*/  IMAD.X R5, R20, 0x1, R177, P4 ;  /* 0x0000000114057824 */ /* 0x000fe200020e06b1 */
[----:B------:R-:W-:Y:S02]  /*6d10*/  ISETP.NE.U32.AND P4, PT, R8, RZ, PT ;  /* 0x000000ff0800720c */ /* 0x000fe40003f85070 */
[----:B---3--:R-:W-:Y:S02]  /*6d20*/  SEL R7, RZ, 0x4, P5 ;  /* 0x00000004ff077807 */ /* 0x008fe40002800000 */
[----:B------:R3:W-:Y:S01]  /*6d30*/  LDGSTS.E [R13+0x18038], desc[UR20][R4.64], P3 ;  /* 0x18038000040d7fae */ /* 0x0007e200099a1014 */
[----:B------:R-:W-:Y:S02]  /*6d40*/  IADD3 R6, P3, PT, R24, R175, RZ ;  /* 0x000000af18067210 */ /* 0x000fe40007f7e0ff */
[----:B------:R-:W-:Y:S02]  /*6d50*/  SEL R8, R7, RZ, !P1 ;  /* 0x000000ff07087207 */ /* 0x000fe40004800000 */
[----:B------:R-:W-:Y:S01]  /*6d60*/  ISETP.GE.AND P5, PT, R104, R131, PT ;  /* 0x000000836800720c */ /* 0x000fe20003fa6270 */
[----:B------:R-:W-:Y:S01]  /*6d70*/  IMAD.X R7, R20, 0x1, R173, P3 ;  /* 0x0000000114077824 */ /* 0x000fe200018e06ad */
[----:B------:R-:W-:-:S02]  /*6d80*/  ISETP.NE.U32.AND P3, PT, R8, RZ, PT ;  /* 0x000000ff0800720c */ /* 0x000fc40003f65070 */
[----:B-1----:R-:W-:Y:S02]  /*6d90*/  SEL R2, RZ, 0x4, P5 ;  /* 0x00000004ff027807 */ /* 0x002fe40002800000 */
[----:B------:R1:W-:Y:S01]  /*6da0*/  LDGSTS.E [R13+0x18040], desc[UR20][R6.64], P4 ;  /* 0x18040000060d7fae */ /* 0x0003e2000a1a1014 */
[----:B------:R-:W-:Y:S02]  /*6db0*/  IADD3 R10, P4, PT, R24, R171, RZ ;  /* 0x000000ab180a7210 */ /* 0x000fe40007f9e0ff */
[----:B------:R-:W-:Y:S02]  /*6dc0*/  SEL R2, R2, RZ, !P1 ;  /* 0x000000ff02027207 */ /* 0x000fe40004800000 */
[----:B------:R-:W-:Y:S01]  /*6dd0*/  ISETP.GE.AND P5, PT, R102, R131, PT ;  /* 0x000000836600720c */ /* 0x000fe20003fa6270 */
[----:B------:R-:W-:Y:S01]  /*6de0*/  IMAD.X R11, R20, 0x1, R169, P4 ;  /* 0x00000001140b7824 */ /* 0x000fe200020e06a9 */
[----:B------:R-:W-:Y:S02]  /*6df0*/  ISETP.NE.U32.AND P4, PT, R2, RZ, PT ;  /* 0x000000ff0200720c */ /* 0x000fe40003f85070 */
[----:B------:R-:W-:-:S02]  /*6e00*/  SEL R2, RZ, 0x4, P5 ;  /* 0x00000004ff027807 */ /* 0x000fc40002800000 */
[----:B------:R4:W-:Y:S01]  /*6e10*/  LDGSTS.E [R13+0x18048], desc[UR20][R10.64], P3 ;  /* 0x180480000a0d7fae */ /* 0x0009e200099a1014 */
[----:B------:R-:W-:Y:S02]  /*6e20*/  IADD3 R8, P5, PT, R24, R167, RZ ;  /* 0x000000a718087210 */ /* 0x000fe40007fbe0ff */
[----:B------:R-:W-:Y:S02]  /*6e30*/  ISETP.GE.AND P3, PT, R113, R131, PT ;  /* 0x000000837100720c */ /* 0x000fe40003f66270 */
[----:B------:R-:W-:Y:S01]  /*6e40*/  SEL R2, R2, RZ, !P1 ;  /* 0x000000ff02027207 */ /* 0x000fe20004800000 */
[----:B------:R-:W-:Y:S01]  /*6e50*/  IMAD.X R9, R20, 0x1, R165, P5 ;  /* 0x0000000114097824 */ /* 0x000fe200028e06a5 */
[----:B------:R-:W-:Y:S02]  /*6e60*/  SEL R3, RZ, 0x4, P3 ;  /* 0x00000004ff037807 */ /* 0x000fe40001800000 */
[----:B------:R-:W-:Y:S02]  /*6e70*/  ISETP.NE.U32.AND P5, PT, R2, RZ, PT ;  /* 0x000000ff0200720c */ /* 0x000fe40003fa5070 */
[----:B------:R-:W-:Y:S01]  /*6e80*/  IADD3 R2, P3, PT, R24, R163, RZ ;  /* 0x000000a318027210 */ /* 0x000fe20007f7e0ff */
[----:B------:R5:W-:Y:S01]  /*6e90*/  LDGSTS.E [R13+0x18050], desc[UR20][R8.64], P4 ;  /* 0x18050000080d7fae */ /* 0x000be2000a1a1014 */
[----:B---3--:R-:W-:-:S03]  /*6ea0*/  SEL R4, R3, RZ, !P1 ;  /* 0x000000ff03047207 */ /* 0x008fc60004800000 */
[----:B------:R-:W-:Y:S01]  /*6eb0*/  IMAD.X R3, R20, 0x1, R161, P3 ;  /* 0x0000000114037824 */ /* 0x000fe200018e06a1 */
[----:B------:R-:W-:Y:S02]  /*6ec0*/  ISETP.NE.U32.AND P3, PT, R4, RZ, PT ;  /* 0x000000ff0400720c */ /* 0x000fe40003f65070 */
[----:B------:R-:W-:-:S03]  /*6ed0*/  IADD3 R4, P4, PT, R24, R231, RZ ;  /* 0x000000e718047210 */ /* 0x000fc60007f9e0ff */
[----:B------:R3:W-:Y:S01]  /*6ee0*/  LDGSTS.E [R13+0x18058], desc[UR20][R2.64], P5 ;  /* 0x18058000020d7fae */ /* 0x0007e2000a9a1014 */
[----:B------:R-:W-:Y:S01]  /*6ef0*/  ISETP.GE.AND P5, PT, R111, R131, PT ;  /* 0x000000836f00720c */ /* 0x000fe20003fa6270 */
[----:B------:R-:W-:Y:S01]  /*6f00*/  IMAD.X R5, R20, 0x1, R229, P4 ;  /* 0x0000000114057824 */ /* 0x000fe200020e06e5 */
[----:B-1----:R-:W-:Y:S02]  /*6f10*/  IADD3 R6, P4, PT, R24, R227, RZ ;  /* 0x000000e318067210 */ /* 0x002fe40007f9e0ff */
[----:B----4-:R-:W-:-:S03]  /*6f20*/  SEL R10, RZ, 0x4, P5 ;  /* 0x00000004ff0a7807 */ /* 0x010fc60002800000 */
[----:B------:R1:W-:Y:S01]  /*6f30*/  LDGSTS.E [R13+0x18060], desc[UR20][R4.64], P3 ;  /* 0x18060000040d7fae */ /* 0x0003e200099a1014 */
[-C--:B------:R-:W-:Y:S01]  /*6f40*/  ISETP.GE.AND P3, PT, R109, R131.reuse, PT ;  /* 0x000000836d00720c */ /* 0x080fe20003f66270 */
[----:B------:R-:W-:Y:S01]  /*6f50*/  IMAD.X R7, R20, 0x1, R225, P4 ;  /* 0x0000000114077824 */ /* 0x000fe200020e06e1 */
[----:B------:R-:W-:Y:S02]  /*6f60*/  SEL R10, R10, RZ, !P1 ;  /* 0x000000ff0a0a7207 */ /* 0x000fe40004800000 */
[----:B------:R-:W-:Y:S02]  /*6f70*/  SEL R11, RZ, 0x4, P3 ;  /* 0x00000004ff0b7807 */ /* 0x000fe40001800000 */
[----:B------:R-:W-:Y:S02]  /*6f80*/  ISETP.GE.AND P3, PT, R107, R131, PT ;  /* 0x000000836b00720c */ /* 0x000fe40003f66270 */
[----:B-----5:R-:W-:Y:S02]  /*6f90*/  IADD3 R8, P4, PT, R24, R223, RZ ;  /* 0x000000df18087210 */ /* 0x020fe40007f9e0ff */
[----:B------:R-:W-:-:S02]  /*6fa0*/  ISETP.NE.U32.AND P5, PT, R10, RZ, PT ;  /* 0x000000ff0a00720c */ /* 0x000fc40003fa5070 */
[----:B------:R-:W-:Y:S01]  /*6fb0*/  SEL R11, R11, RZ, !P1 ;  /* 0x000000ff0b0b7207 */ /* 0x000fe20004800000 */
[----:B------:R-:W-:Y:S01]  /*6fc0*/  IMAD.X R9, R20, 0x1, R221, P4 ;  /* 0x0000000114097824 */ /* 0x000fe200020e06dd */
[----:B---3--:R-:W-:Y:S02]  /*6fd0*/  SEL R2, RZ, 0x4, P3 ;  /* 0x00000004ff027807 */ /* 0x008fe40001800000 */
[----:B------:R-:W-:Y:S01]  /*6fe0*/  ISETP.GE.AND P3, PT, R144, R131, PT ;  /* 0x000000839000720c */ /* 0x000fe20003f66270 */
[----:B------:R-:W-:Y:S01]  /*6ff0*/  VIADD R131, R131, 0xffffffe0 ;  /* 0xffffffe083837836 */ /* 0x000fe20000000000 */
[----:B------:R-:W-:Y:S02]  /*7000*/  ISETP.NE.U32.AND P4, PT, R11, RZ, PT ;  /* 0x000000ff0b00720c */ /* 0x000fe40003f85070 */
[----:B------:R-:W-:Y:S02]  /*7010*/  SEL R2, R2, RZ, !P1 ;  /* 0x000000ff02027207 */ /* 0x000fe40004800000 */
[----:B------:R-:W-:Y:S01]  /*7020*/  SEL R3, RZ, 0x4, P3 ;  /* 0x00000004ff037807 */ /* 0x000fe20001800000 */
[----:B------:R3:W-:Y:S01]  /*7030*/  LDGSTS.E [R13+0x18068], desc[UR20][R6.64], P5 ;  /* 0x18068000060d7fae */ /* 0x0007e2000a9a1014 */
[----:B------:R-:W-:-:S02]  /*7040*/  ISETP.NE.U32.AND P3, PT, R2, RZ, PT ;  /* 0x000000ff0200720c */ /* 0x000fc40003f65070 */
[----:B------:R-:W-:Y:S02]  /*7050*/  IADD3 R10, P5, PT, R24, R219, RZ ;  /* 0x000000db180a7210 */ /* 0x000fe40007fbe0ff */
[----:B------:R-:W-:-:S03]  /*7060*/  SEL R3, R3, RZ, !P1 ;  /* 0x000000ff03037207 */ /* 0x000fc60004800000 */
[----:B------:R4:W-:Y:S01]  /*7070*/  LDGSTS.E [R13+0x18070], desc[UR20][R8.64], P4 ;  /* 0x18070000080d7fae */ /* 0x0009e2000a1a1014 */
[----:B------:R-:W-:Y:S01]  /*7080*/  IMAD.X R11, R20, 0x1, R217, P5 ;  /* 0x00000001140b7824 */ /* 0x000fe200028e06d9 */
[----:B--2---:R-:W-:Y:S02]  /*7090*/  IADD3 R14, P4, PT, R22, R159, RZ ;  /* 0x0000009f160e7210 */ /* 0x004fe40007f9e0ff */
[----:B------:R-:W-:Y:S02]  /*70a0*/  ISETP.NE.U32.AND P1, PT, R3, RZ, PT ;  /* 0x000000ff0300720c */ /* 0x000fe40003f25070 */
[----:B------:R2:W-:Y:S01]  /*70b0*/  LDGSTS.E [R13+0x18078], desc[UR20][R10.64], P3 ;  /* 0x180780000a0d7fae */ /* 0x0005e200099a1014 */
[----:B------:R-:W-:Y:S01]  /*70c0*/  IMAD.X R15, R18, 0x1, R157, P4 ;  /* 0x00000001120f7824 */ /* 0x000fe200020e069d */
[C---:B-1----:R-:W-:Y:S02]  /*70d0*/  IADD3 R4, P3, PT, R22.reuse, R151, RZ ;  /* 0x0000009716047210 */ /* 0x042fe40007f7e0ff */
[C---:B---3--:R-:W-:Y:S01]  /*70e0*/  IADD3 R6, P4, PT, R22.reuse, R147, RZ ;  /* 0x0000009316067210 */ /* 0x048fe20007f9e0ff */
[----:B------:R-:W0:Y:S01]  /*70f0*/  LDGDEPBAR ;  /* 0x00000000000079af */ /* 0x000e220000000000 */
[----:B------:R-:W-:Y:S01]  /*7100*/  IADD3 R2, P5, PT, R22, R155, RZ ;  /* 0x0000009b16027210 */ /* 0x000fe20007fbe0ff */
[----:B------:R-:W-:Y:S01]  /*7110*/  IMAD.X R5, R18, 0x1, R149, P3 ;  /* 0x0000000112057824 */ /* 0x000fe200018e0695 */
[----:B----4-:R-:W-:Y:S01]  /*7120*/  IADD3 R8, P3, PT, R22, R143, RZ ;  /* 0x0000008f16087210 */ /* 0x010fe20007f7e0ff */
[----:B------:R-:W-:-:S02]  /*7130*/  IMAD.X R7, R18, 0x1, R145, P4 ;  /* 0x0000000112077824 */ /* 0x000fc400020e0691 */
[----:B------:R-:W-:Y:S01]  /*7140*/  IMAD.X R3, R18, 0x1, R153, P5 ;  /* 0x0000000112037824 */ /* 0x000fe200028e0699 */
[----:B--2---:R-:W-:Y:S01]  /*7150*/  IADD3 R10, P4, PT, R22, R139, RZ ;  /* 0x0000008b160a7210 */ /* 0x004fe20007f9e0ff */
[----:B------:R-:W-:Y:S01]  /*7160*/  IMAD.X R9, R18, 0x1, R141, P3 ;  /* 0x0000000112097824 */ /* 0x000fe200018e068d */
[----:B------:R1:W-:Y:S01]  /*7170*/  LDGSTS.E [R233], desc[UR20][R14.64], P1 ;  /* 0x000000000ee97fae */ /* 0x0003e200089a1014 */
[----:B------:R-:W-:Y:S02]  /*7180*/  IADD3 R12, P3, PT, R22, R135, RZ ;  /* 0x00000087160c7210 */ /* 0x000fe40007f7e0ff */
[C---:B------:R-:W-:Y:S01]  /*7190*/  IMAD.X R11, R18.reuse, 0x1, R137, P4 ;  /* 0x00000001120b7824 */ /* 0x040fe200020e0689 */
[----:B------:R2:W-:Y:S02]  /*71a0*/  LDGSTS.E [R233+0x400], desc[UR20][R2.64], P1 ;  /* 0x0040000002e97fae */ /* 0x0005e400089a1014 */
[----:B------:R-:W-:Y:S02]  /*71b0*/  IMAD.X R13, R18, 0x1, R129, P3 ;  /* 0x00000001120d7824 */ /* 0x000fe400018e0681 */
[----:B------:R3:W-:Y:S01]  /*71c0*/  LDGSTS.E [R233+0x800], desc[UR20][R4.64], P1 ;  /* 0x0080000004e97fae */ /* 0x0007e200089a1014 */
[----:B-1----:R-:W-:-:S03]  /*71d0*/  IADD3 R14, P4, PT, R22, R127, RZ ;  /* 0x0000007f160e7210 */ /* 0x002fc60007f9e0ff */
[----:B------:R1:W-:Y:S01]  /*71e0*/  LDGSTS.E [R233+0xc00], desc[UR20][R6.64], P1 ;  /* 0x00c0000006e97fae */ /* 0x0003e200089a1014 */
[----:B--2---:R-:W-:Y:S01]  /*71f0*/  IADD3 R2, P3, PT, R22, R123, RZ ;  /* 0x0000007b16027210 */ /* 0x004fe20007f7e0ff */
[----:B------:R-:W-:Y:S02]  /*7200*/  IMAD.X R15, R18, 0x1, R125, P4 ;  /* 0x00000001120f7824 */ /* 0x000fe400020e067d */
[----:B------:R2:W-:Y:S01]  /*7210*/  LDGSTS.E [R233+0x1000], desc[UR20][R8.64], P1 ;  /* 0x0100000008e97fae */ /* 0x0005e200089a1014 */
[----:B---3--:R-:W-:Y:S01]  /*7220*/  IADD3 R4, P4, PT, R22, R119, RZ ;  /* 0x0000007716047210 */ /* 0x008fe20007f9e0ff */
[----:B------:R-:W-:Y:S02]  /*7230*/  IMAD.X R3, R18, 0x1, R121, P3 ;  /* 0x0000000112037824 */ /* 0x000fe400018e0679 */
[----:B------:R3:W-:Y:S01]  /*7240*/  LDGSTS.E [R233+0x1400], desc[UR20][R10.64], P1 ;  /* 0x014000000ae97fae */ /* 0x0007e200089a1014 */
[----:B-1----:R-:W-:Y:S01]  /*7250*/  IADD3 R6, P3, PT, R22, R115, RZ ;  /* 0x0000007316067210 */ /* 0x002fe20007f7e0ff */
[----:B------:R-:W-:-:S02]  /*7260*/  IMAD.X R5, R18, 0x1, R117, P4 ;  /* 0x0000000112057824 */ /* 0x000fc400020e0675 */
        /* <DEDUP_REMOVED lines=32> */
[----:B------:R-:W-:Y:S01]  /*7470*/  IMAD.X R13, R18, 0x1, R63, P3 ;  /* 0x00000001120d7824 */ /* 0x000fe200018e063f */
[----:B------:R-:W-:Y:S01]  /*7480*/  IADD3 R16, P3, PT, R22, R57, RZ ;  /* 0x0000003916107210 */ /* 0x000fe20007f7e0ff */
[----:B------:R3:W-:Y:S02]  /*7490*/  LDGSTS.E [R233+0x4400], desc[UR20][R6.64], P1 ;  /* 0x0440000006e97fae */ /* 0x0007e400089a1014 */
[----:B------:R-:W-:Y:S01]  /*74a0*/  IMAD.X R15, R18, 0x1, R59, P4 ;  /* 0x00000001120f7824 */ /* 0x000fe200020e063b */
[----:B-1----:R-:W-:Y:S01]  /*74b0*/  IADD3 R2, P5, PT, R22, R33, RZ ;  /* 0x0000002116027210 */ /* 0x002fe20007fbe0ff */
[----:B------:R-:W-:Y:S01]  /*74c0*/  IMAD.X R17, R18, 0x1, R55, P3 ;  /* 0x0000000112117824 */ /* 0x000fe200018e0637 */
[----:B------:R1:W-:Y:S01]  /*74d0*/  LDGSTS.E [R233+0x4800], desc[UR20][R8.64], P1 ;  /* 0x0480000008e97fae */ /* 0x0003e200089a1014 */
[----:B--2---:R-:W-:-:S02]  /*74e0*/  IADD3 R4, P4, PT, R22, R53, RZ ;  /* 0x0000003516047210 */ /* 0x004fc40007f9e0ff */
[----:B------:R-:W-:Y:S01]  /*74f0*/  IMAD.X R3, R18, 0x1, R31, P5 ;  /* 0x0000000112037824 */ /* 0x000fe200028e061f */
[----:B------:R2:W-:Y:S01]  /*7500*/  LDGSTS.E [R233+0x4c00], desc[UR20][R10.64], P1 ;  /* 0x04c000000ae97fae */ /* 0x0005e200089a1014 */
[----:B---3--:R-:W-:Y:S01]  /*7510*/  IADD3 R6, P3, PT, R22, R49, RZ ;  /* 0x0000003116067210 */ /* 0x008fe20007f7e0ff */
[----:B------:R-:W-:Y:S02]  /*7520*/  IMAD.X R5, R18, 0x1, R51, P4 ;  /* 0x0000000112057824 */ /* 0x000fe400020e0633 */
[----:B------:R3:W-:Y:S01]  /*7530*/  LDGSTS.E [R233+0x5000], desc[UR20][R12.64], P1 ;  /* 0x050000000ce97fae */ /* 0x0007e200089a1014 */
[----:B-1----:R-:W-:Y:S01]  /*7540*/  IADD3 R8, P4, PT, R22, R45, RZ ;  /* 0x0000002d16087210 */ /* 0x002fe20007f9e0ff */
[----:B------:R-:W-:Y:S02]  /*7550*/  IMAD.X R7, R18, 0x1, R47, P3 ;  /* 0x0000000112077824 */ /* 0x000fe400018e062f */
[----:B------:R1:W-:Y:S01]  /*7560*/  LDGSTS.E [R233+0x5400], desc[UR20][R14.64], P1 ;  /* 0x054000000ee97fae */ /* 0x0003e200089a1014 */
[----:B--2---:R-:W-:Y:S01]  /*7570*/  IADD3 R10, P3, PT, R22, R41, RZ ;  /* 0x00000029160a7210 */ /* 0x004fe20007f7e0ff */
[----:B------:R-:W-:-:S02]  /*7580*/  IMAD.X R9, R18, 0x1, R43, P4 ;  /* 0x0000000112097824 */ /* 0x000fc400020e062b */
[----:B------:R-:W-:Y:S01]  /*7590*/  LDGSTS.E [R233+0x5800], desc[UR20][R16.64], P1 ;  /* 0x0580000010e97fae */ /* 0x000fe200089a1014 */
[----:B---3--:R-:W-:Y:S01]  /*75a0*/  IADD3 R12, P4, PT, R22, R37, RZ ;  /* 0x00000025160c7210 */ /* 0x008fe20007f9e0ff */
[C---:B------:R-:W-:Y:S02]  /*75b0*/  IMAD.X R11, R18.reuse, 0x1, R39, P3 ;  /* 0x00000001120b7824 */ /* 0x040fe400018e0627 */
[----:B------:R2:W-:Y:S02]  /*75c0*/  LDGSTS.E [R233+0x5c00], desc[UR20][R4.64], P1 ;  /* 0x05c0000004e97fae */ /* 0x0005e400089a1014 */
[----:B------:R-:W-:Y:S01]  /*75d0*/  IMAD.X R13, R18, 0x1, R35, P4 ;  /* 0x00000001120d7824 */ /* 0x000fe200020e0623 */
[----:B-1----:R-:W-:Y:S01]  /*75e0*/  IADD3 R14, P3, PT, R22, R29, RZ ;  /* 0x0000001d160e7210 */ /* 0x002fe20007f7e0ff */
[----:B------:R1:W-:Y:S04]  /*75f0*/  LDGSTS.E [R233+0x6000], desc[UR20][R6.64], P1 ;  /* 0x0600000006e97fae */ /* 0x0003e800089a1014 */
[----:B------:R-:W-:Y:S01]  /*7600*/  IMAD.X R15, R18, 0x1, R27, P3 ;  /* 0x00000001120f7824 */ /* 0x000fe200018e061b */
[----:B------:R-:W-:Y:S01]  /*7610*/  LDGSTS.E [R233+0x6400], desc[UR20][R8.64], P1 ;  /* 0x0640000008e97fae */ /* 0x000fe200089a1014 */
[----:B--2---:R-:W-:-:S03]  /*7620*/  IADD3 R4, P4, PT, R22, R25, RZ ;  /* 0x0000001916047210 */ /* 0x004fc60007f9e0ff */
[----:B------:R-:W-:Y:S01]  /*7630*/  LDGSTS.E [R233+0x6800], desc[UR20][R10.64], P1 ;  /* 0x068000000ae97fae */ /* 0x000fe200089a1014 */
[----:B-1----:R-:W-:Y:S01]  /*7640*/  IADD3 R6, P5, PT, R22, R21, RZ ;  /* 0x0000001516067210 */ /* 0x002fe20007fbe0ff */
[----:B------:R-:W-:Y:S02]  /*7650*/  IMAD.X R5, R18, 0x1, R23, P4 ;  /* 0x0000000112057824 */ /* 0x000fe400020e0617 */
[----:B------:R-:W-:Y:S01]  /*7660*/  LDGSTS.E [R233+0x6c00], desc[UR20][R12.64], P1 ;  /* 0x06c000000ce97fae */ /* 0x000fe200089a1014 */
[----:B------:R-:W-:Y:S01]  /*7670*/  IADD3 R22, P3, PT, R22, R201, RZ ;  /* 0x000000c916167210 */ /* 0x000fe20007f7e0ff */
[----:B------:R-:W-:Y:S02]  /*7680*/  IMAD.X R7, R18, 0x1, R19, P5 ;  /* 0x0000000112077824 */ /* 0x000fe400028e0613 */
[----:B------:R1:W-:Y:S01]  /*7690*/  LDGSTS.E [R233+0x7000], desc[UR20][R2.64], P1 ;  /* 0x0700000002e97fae */ /* 0x0003e200089a1014 */
[----:B------:R-:W-:Y:S01]  /*76a0*/  IADD3 R24, P4, PT, R24, R197, RZ ;  /* 0x000000c518187210 */ /* 0x000fe20007f9e0ff */
[----:B------:R-:W-:-:S02]  /*76b0*/  IMAD.X R18, R18, 0x1, R203, P3 ;  /* 0x0000000112127824 */ /* 0x000fc400018e06cb */
[----:B------:R2:W-:Y:S02]  /*76c0*/  LDGSTS.E [R233+0x7400], desc[UR20][R14.64], P1 ;  /* 0x074000000ee97fae */ /* 0x0005e400089a1014 */
[----:B------:R-:W-:Y:S02]  /*76d0*/  IMAD.X R20, R20, 0x1, R199, P4 ;  /* 0x0000000114147824 */ /* 0x000fe400020e06c7 */
[----:B------:R2:W-:Y:S04]  /*76e0*/  LDGSTS.E [R233+0x7800], desc[UR20][R4.64], P1 ;  /* 0x0780000004e97fae */ /* 0x0005e800089a1014 */
[----:B------:R2:W-:Y:S01]  /*76f0*/  LDGSTS.E [R233+0x7c00], desc[UR20][R6.64], P1 ;  /* 0x07c0000006e97fae */ /* 0x0005e200089a1014 */
[----:B------:R-:W-:Y:S01]  /*7700*/  ISETP.NE.U32.AND P1, PT, R28, UR8, PT ;  /* 0x000000081c007c0c */ /* 0x000fe2000bf25070 */
[----:B-1----:R-:W-:-:S02]  /*7710*/  IMAD.U32 R2, RZ, RZ, UR4 ;  /* 0x00000004ff027e24 */ /* 0x002fc4000f8e00ff */
[----:B------:R-:W0:Y:S10]  /*7720*/  LDGDEPBAR ;  /* 0x00000000000079af */ /* 0x000e340000000000 */
[----:B--2---:R-:W-:Y:S05]  /*7730*/  @P1 BRA `(.L_x_24) ;  /* 0xffffffec00041947 */ /* 0x004fea000383ffff */
.L_x_21:
[----:B-1----:R-:W1:Y:S01]  /*7740*/  LDCU.128 UR24, c[0x0][0x390] ;  /* 0x00007200ff1877ac */ /* 0x002e620008000c00 */
[----:B------:R-:W2:Y:S01]  /*7750*/  LDC R132, c[0x0][0x3b8] ;  /* 0x0000ee00ff847b82 */ /* 0x000ea20000000800 */
[C---:B------:R-:W-:Y:S01]  /*7760*/  LOP3.LUT R3, R100.reuse, R101, RZ, 0xfc, !PT ;  /* 0x0000006564037212 */ /* 0x040fe200078efcff */
[----:B------:R-:W4:Y:S01]  /*7770*/  LDCU UR6, c[0x0][0x39c] ;  /* 0x00007380ff0677ac */ /* 0x000f220008000800 */
[C-C-:B------:R-:W-:Y:S02]  /*7780*/  LOP3.LUT R159, R100.reuse, 0x2, R101.reuse, 0xfe, !PT ;  /* 0x00000002649f7812 */ /* 0x140fe400078efe65 */
[----:B------:R-:W-:Y:S01]  /*7790*/  LOP3.LUT R2, R3, 0xfe, RZ, 0xfc, !PT ;  /* 0x000000fe03027812 */ /* 0x000fe200078efcff */
[----:B------:R-:W3:Y:S01]  /*77a0*/  LDCU UR5, c[0x0][0x3b4] ;  /* 0x00007680ff0577ac */ /* 0x000ee20008000800 */
[C-C-:B------:R-:W-:Y:S02]  /*77b0*/  LOP3.LUT R161, R100.reuse, 0x4, R101.reuse, 0xfe, !PT ;  /* 0x0000000464a17812 */ /* 0x140fe400078efe65 */
[C-C-:B------:R-:W-:Y:S01]  /*77c0*/  LOP3.LUT R143, R100.reuse, 0x1e, R101.reuse, 0xfe, !PT ;  /* 0x0000001e648f7812 */ /* 0x140fe200078efe65 */
[----:B------:R-:W-:Y:S01]  /*77d0*/  ULEA UR12, UR12, UR9, 0x5 ;  /* 0x000000090c0c7291 */ /* 0x000fe2000f8e28ff */
[----:B------:R-:W-:-:S02]  /*77e0*/  LOP3.LUT R145, R100, 0x1c, R101, 0xfe, !PT ;  /* 0x0000001c64917812 */ /* 0x000fc400078efe65 */
[C-C-:B------:R-:W-:Y:S02]  /*77f0*/  LOP3.LUT R147, R100.reuse, 0x1a, R101.reuse, 0xfe, !PT ;  /* 0x0000001a64937812 */ /* 0x140fe400078efe65 */
[--C-:B------:R-:W-:Y:S02]  /*7800*/  LOP3.LUT R149, R100, 0x18, R101.reuse, 0xfe, !PT ;  /* 0x0000001864957812 */ /* 0x100fe400078efe65 */
[----:B-1----:R-:W-:Y:S02]  /*7810*/  ISETP.GE.AND P0, PT, R0, UR26, PT ;  /* 0x0000001a00007c0c */ /* 0x002fe4000bf06270 */
[--C-:B------:R-:W-:Y:S02]  /*7820*/  LOP3.LUT R151, R100, 0x16, R101.reuse, 0xfe, !PT ;  /* 0x0000001664977812 */ /* 0x100fe400078efe65 */
[----:B----4-:R-:W-:Y:S02]  /*7830*/  ISETP.LT.AND P1, PT, R2, UR6, !P0 ;  /* 0x0000000602007c0c */ /* 0x010fe4000c721270 */
[----:B------:R-:W-:Y:S01]  /*7840*/  ISETP.LT.AND P4, PT, R159, UR27, !P0 ;  /* 0x0000001b9f007c0c */ /* 0x000fe2000c781270 */
[----:B---3--:R-:W-:Y:S01]  /*7850*/  IMAD R2, R0, UR5, RZ ;  /* 0x0000000500027c24 */ /* 0x008fe2000f8e02ff */
[----:B------:R-:W-:Y:S01]  /*7860*/  ISETP.LT.AND P3, PT, R161, UR27, !P0 ;  /* 0x0000001ba1007c0c */ /* 0x000fe2000c761270 */
[-C--:B--2---:R-:W-:Y:S01]  /*7870*/  IMAD R159, R159, R132.reuse, RZ ;  /* 0x000000849f9f7224 */ /* 0x084fe200078e02ff */
[----:B------:R-:W-:Y:S01]  /*7880*/  LOP3.LUT R153, R100, 0x14, R101, 0xfe, !PT ;  /* 0x0000001464997812 */ /* 0x000fe200078efe65 */
[----:B------:R-:W-:Y:S01]  /*7890*/  IMAD R161, R161, R132, RZ ;  /* 0x00000084a1a17224 */ /* 0x000fe200078e02ff */
[----:B------:R-:W-:-:S02]  /*78a0*/  LEA R0, P5, R2, UR24, 0x2 ;  /* 0x0000001802007c11 */ /* 0x000fc4000f8a10ff */
[C-C-:B------:R-:W-:Y:S02]  /*78b0*/  LOP3.LUT R155, R100.reuse, 0x12, R101.reuse, 0xfe, !PT ;  /* 0x00000012649b7812 */ /* 0x140fe400078efe65 */
[C-C-:B------:R-:W-:Y:S02]  /*78c0*/  LOP3.LUT R139, R100.reuse, 0x10, R101.reuse, 0xfe, !PT ;  /* 0x00000010648b7812 */ /* 0x140fe400078efe65 */
[C-C-:B------:R-:W-:Y:S02]  /*78d0*/  LOP3.LUT R135, R100.reuse, 0xe, R101.reuse, 0xfe, !PT ;  /* 0x0000000e64877812 */ /* 0x140fe400078efe65 */
[C-C-:B------:R-:W-:Y:S02]  /*78e0*/  LOP3.LUT R141, R100.reuse, 0xc, R101.reuse, 0xfe, !PT ;  /* 0x0000000c648d7812 */ /* 0x140fe400078efe65 */
[C-C-:B------:R-:W-:Y:S02]  /*78f0*/  LOP3.LUT R137, R100.reuse, 0xa, R101.reuse, 0xfe, !PT ;  /* 0x0000000a64897812 */ /* 0x140fe400078efe65 */
[----:B------:R-:W-:-:S02]  /*7900*/  LOP3.LUT R177, R100, 0x8, R101, 0xfe, !PT ;  /* 0x0000000864b17812 */ /* 0x000fc400078efe65 */
[----:B------:R-:W-:Y:S01]  /*7910*/  LOP3.LUT R101, R100, 0x6, R101, 0xfe, !PT ;  /* 0x0000000664657812 */ /* 0x000fe200078efe65 */
[----:B------:R-:W-:Y:S06]  /*7920*/  @!P6 BRA `(.L_x_25) ;  /* 0x000000000010e947 */ /* 0x000fec0003800000 */
[----:B------:R-:W-:-:S06]  /*7930*/  USHF.L.U32 UR4, UR4, 0x1f, URZ ;  /* 0x0000001f04047899 */ /* 0x000fcc00080006ff */
[----:B------:R-:W-:-:S04]  /*7940*/  IMAD.U32 R4, RZ, RZ, UR4 ;  /* 0x00000004ff047e24 */ /* 0x000fc8000f8e00ff */
[----:B------:R-:W1:Y:S02]  /*7950*/  SYNCS.PHASECHK.TRANS64.TRYWAIT P6, [UR10], R4 ;  /* 0x00000004ff0075a7 */ /* 0x000e6400080c110a */
[----:B-1----:R-:W-:Y:S05]  /*7960*/  @!P6 BRA `(.L_x_26) ;  /* 0x0000004400bce947 */ /* 0x002fea0003800000 */
.L_x_25:
[----:B------:R-:W-:-:S04]  /*7970*/  DEPBAR.LE SB0, 0x0 ;  /* 0x000080000000791a */ /* 0x000fc80000000000 */
[----:B------:R-:W-:Y:S01]  /*7980*/  BAR.SYNC.DEFER_BLOCKING 0x0 ;  /* 0x0000000000007b1d */ /* 0x000fe20000010000 */
[C---:B------:R-:W-:Y:S01]  /*7990*/  ISETP.LT.AND P6, PT, R101.reuse, UR27, !P0 ;  /* 0x0000001b65007c0c */ /* 0x040fe2000c7c1270 */
[-C--:B------:R-:W-:Y:S01]  /*79a0*/  IMAD R167, R101, R132.reuse, RZ ;  /* 0x0000008465a77224 */ /* 0x080fe200078e02ff */
[----:B------:R-:W-:Y:S01]  /*79b0*/  LEA.HI.X.SX32 R2, R2, UR25, 0x2, P5 ;  /* 0x0000001902027c11 */ /* 0x000fe2000a8f16ff */
[-C--:B------:R-:W-:Y:S01]  /*79c0*/  IMAD R157, R3, R132.reuse, RZ ;  /* 0x00000084039d7224 */ /* 0x080fe200078e02ff */
[----:B------:R-:W-:Y:S01]  /*79d0*/  LEA R133, R133, UR12, 0x4 ;  /* 0x0000000c85857c11 */ /* 0x000fe2000f8e20ff */
[-C--:B------:R-:W-:Y:S01]  /*79e0*/  IMAD R171, R137, R132.reuse, RZ ;  /* 0x0000008489ab7224 */ /* 0x080fe200078e02ff */
[----:B------:R-:W1:Y:S01]  /*79f0*/  LDCU UR4, c[0x0][0x39c] ;  /* 0x00007380ff0477ac */ /* 0x000e620008000800 */
[----:B------:R-:W-:Y:S01]  /*7a00*/  IMAD R169, R177, R132, RZ ;  /* 0x00000084b1a97224 */ /* 0x000fe200078e02ff */
[----:B------:R-:W-:Y:S01]  /*7a10*/  LEA R162, P5, R157, R0, 0x2 ;  /* 0x000000009da27211 */ /* 0x000fe200078a10ff */
[-C--:B------:R-:W-:Y:S01]  /*7a20*/  IMAD R175, R141, R132.reuse, RZ ;  /* 0x000000848daf7224 */ /* 0x080fe200078e02ff */
[----:B------:R-:W2:Y:S01]  /*7a30*/  LDCU UR5, c[0x0][0x39c] ;  /* 0x00007380ff0577ac */ /* 0x000ea20008000800 */
[----:B------:R-:W-:Y:S01]  /*7a40*/  IMAD R181, R139, R132, RZ ;  /* 0x000000848bb57224 */ /* 0x000fe200078e02ff */
[----:B------:R-:W-:Y:S01]  /*7a50*/  LEA.HI.X.SX32 R163, R157, R2, 0x2, P5 ;  /* 0x000000029da37211 */ /* 0x000fe200028f16ff */
[----:B------:R-:W-:Y:S01]  /*7a60*/  IMAD R193, R147, R132, RZ ;  /* 0x0000008493c17224 */ /* 0x000fe200078e02ff */
[----:B------:R-:W-:Y:S01]  /*7a70*/  LEA R158, P5, R161, R0, 0x2 ;  /* 0x00000000a19e7211 */ /* 0x000fe200078a10ff */
[----:B------:R-:W-:Y:S01]  /*7a80*/  IMAD R195, R145, R132, RZ ;  /* 0x0000008491c37224 */ /* 0x000fe200078e02ff */
[----:B------:R-:W3:Y:S01]  /*7a90*/  LDCU UR6, c[0x0][0x39c] ;  /* 0x00007380ff0677ac */ /* 0x000ee20008000800 */
[C---:B------:R-:W-:Y:S01]  /*7aa0*/  IMAD R197, R132.reuse, 0x20, R157 ;  /* 0x0000002084c57824 */ /* 0x040fe200078e029d */
[----:B------:R-:W4:Y:S03]  /*7ab0*/  LDCU UR7, c[0x0][0x39c] ;  /* 0x00007380ff0777ac */ /* 0x000f260008000800 */
[----:B------:R-:W-:Y:S01]  /*7ac0*/  IMAD R199, R132, 0x2, R197 ;  /* 0x0000000284c77824 */ /* 0x000fe200078e02c5 */
[----:B------:R-:W5:Y:S02]  /*7ad0*/  @!P2 SYNCS.CCTL.IV [UR9+0x20000] ;  /* 0x02000000ff00a9b1 */ /* 0x000f640008000009 */
[----:B-----5:R-:W-:Y:S06]  /*7ae0*/  BAR.SYNC.DEFER_BLOCKING 0x0 ;  /* 0x0000000000007b1d */ /* 0x020fec0000010000 */
[----:B------:R-:W5:Y:S01]  /*7af0*/  LDCU UR8, c[0x0][0x39c] ;  /* 0x00007380ff0877ac */ /* 0x000f620008000800 */
[----:B------:R-:W1:Y:S01]  /*7b00*/  LDTM.x128 R4, tmem[UR13] ;  /* 0x0000000d000479ee */ /* 0x000e6200083c0000 */
[----:B------:R-:W2:Y:S01]  /*7b10*/  @!P2 SYNCS.CCTL.IV [UR9+0x20008] ;  /* 0x02000800ff00a9b1 */ /* 0x000ea20008000009 */
[----:B------:R-:W-:Y:S01]  /*7b20*/  LEA R164, P2, R159, R0, 0x2 ;  /* 0x000000009fa47211 */ /* 0x000fe200078410ff */
[----:B------:R-:W-:-:S03]  /*7b30*/  NOP ;  /* 0x0000000000007918 */ /* 0x000fc60000000000 */
[----:B------:R-:W-:Y:S02]  /*7b40*/  LEA.HI.X.SX32 R165, R159, R2, 0x2, P2 ;  /* 0x000000029fa57211 */ /* 0x000fe400010f16ff */
[----:B------:R-:W-:Y:S01]  /*7b50*/  LEA R160, P2, R167, R0, 0x2 ;  /* 0x00000000a7a07211 */ /* 0x000fe200078410ff */
[----:B-1----:R-:W-:Y:S01]  /*7b60*/  IMAD.MOV.U32 R184, RZ, RZ, R4 ;  /* 0x000000ffffb87224 */ /* 0x002fe200078e0004 */
[-C--:B------:R-:W-:Y:S01]  /*7b70*/  LEA.HI.X.SX32 R159, R161, R2.reuse, 0x2, P5 ;  /* 0x00000002a19f7211 */ /* 0x080fe200028f16ff */
[----:B------:R-:W-:Y:S01]  /*7b80*/  IMAD.MOV.U32 R185, RZ, RZ, R6 ;  /* 0x000000ffffb97224 */ /* 0x000fe200078e0006 */
[----:B------:R-:W-:Y:S01]  /*7b90*/  LEA.HI.X.SX32 R161, R167, R2, 0x2, P2 ;  /* 0x00000002a7a17211 */ /* 0x000fe200010f16ff */
[----:B------:R-:W-:Y:S01]  /*7ba0*/  IMAD.MOV.U32 R186, RZ, RZ, R8 ;  /* 0x000000ffffba7224 */ /* 0x000fe200078e0008 */
[-C--:B------:R-:W-:Y:S01]  /*7bb0*/  LEA R170, P2, R171, R0.reuse, 0x2 ;  /* 0x00000000abaa7211 */ /* 0x080fe200078410ff */
[----:B------:R-:W-:Y:S01]  /*7bc0*/  IMAD.MOV.U32 R187, RZ, RZ, R10 ;  /* 0x000000ffffbb7224 */ /* 0x000fe200078e000a */
[----:B------:R-:W-:Y:S01]  /*7bd0*/  LEA R172, P5, R169, R0, 0x2 ;  /* 0x00000000a9ac7211 */ /* 0x000fe200078a10ff */
[----:B------:R-:W-:Y:S01]  /*7be0*/  IMAD.MOV.U32 R176, RZ, RZ, R5 ;  /* 0x000000ffffb07224 */ /* 0x000fe200078e0005 */
[-C--:B------:R-:W-:Y:S01]  /*7bf0*/  LEA.HI.X.SX32 R171, R171, R2.reuse, 0x2, P2 ;  /* 0x00000002abab7211 */ /* 0x080fe200010f16ff */
[----:B------:R-:W-:Y:S01]  /*7c00*/  IMAD.MOV.U32 R178, RZ, RZ, R9 ;  /* 0x000000ffffb27224 */ /* 0x000fe200078e0009 */
[----:B------:R-:W-:Y:S01]  /*7c10*/  ISETP.LT.AND P2, PT, R177, UR27, !P0 ;  /* 0x0000001bb1007c0c */ /* 0x000fe2000c741270 */
[----:B------:R-:W-:Y:S01]  /*7c20*/  IMAD.MOV.U32 R177, RZ, RZ, R7 ;  /* 0x000000ffffb17224 */ /* 0x000fe200078e0007 */
[----:B--2---:R1:W-:Y:S01]  /*7c30*/  STS.128 [R133], R184 ;  /* 0x000000b885007388 */ /* 0x0043e20000000c00 */
[----:B------:R-:W-:Y:S01]  /*7c40*/  IMAD.MOV.U32 R179, RZ, RZ, R11 ;  /* 0x000000ffffb37224 */ /* 0x000fe200078e000b */
[----:B------:R-:W-:Y:S01]  /*7c50*/  LEA.HI.X.SX32 R173, R169, R2, 0x2, P5 ;  /* 0x00000002a9ad7211 */ /* 0x000fe200028f16ff */
[----:B------:R-:W-:Y:S01]  /*7c60*/  IMAD R167, R135, R132, RZ ;  /* 0x0000008487a77224 */ /* 0x000fe200078e02ff */
[C---:B------:R-:W-:Y:S01]  /*7c70*/  LEA R168, P5, R175.reuse, R0, 0x2 ;  /* 0x00000000afa87211 */ /* 0x040fe200078a10ff */
[----:B------:R-:W-:Y:S01]  /*7c80*/  IMAD.MOV.U32 R180, RZ, RZ, R12 ;  /* 0x000000ffffb47224 */ /* 0x000fe200078e000c */
[----:B------:R-:W-:Y:S01]  /*7c90*/  STS.128 [R133+0x800], R176 ;  /* 0x000800b085007388 */ /* 0x000fe20000000c00 */
[----:B------:R-:W-:Y:S01]  /*7ca0*/  LEA R4, R134, UR9, 0x4 ;  /* 0x0000000986047c11 */ /* 0x000fe2000f8e20ff */
[----:B------:R-:W-:Y:S01]  /*7cb0*/  IMAD.MOV.U32 R12, RZ, RZ, R13 ;  /* 0x000000ffff0c7224 */ /* 0x000fe200078e000d */
[----:B------:R-:W-:Y:S01]  /*7cc0*/  LEA.HI.X.SX32 R169, R175, R2, 0x2, P5 ;  /* 0x00000002afa97211 */ /* 0x000fe200028f16ff */
[----:B------:R-:W-:Y:S01]  /*7cd0*/  BAR.SYNC.DEFER_BLOCKING 0x0 ;  /* 0x0000000000007b1d */ /* 0x000fe20000010000 */
[----:B------:R-:W-:Y:S01]  /*7ce0*/  LEA R166, P5, R167, R0, 0x2 ;  /* 0x00000000a7a67211 */ /* 0x000fe200078a10ff */
[----:B------:R-:W-:-:S02]  /*7cf0*/  IMAD.MOV.U32 R13, RZ, RZ, R15 ;  /* 0x000000ffff0d7224 */ /* 0x000fc400078e000f */
[----:B------:R-:W-:Y:S01]  /*7d00*/  IMAD.MOV.U32 R182, RZ, RZ, R16 ;  /* 0x000000ffffb67224 */ /* 0x000fe200078e0010 */
[----:B------:R-:W-:Y:S01]  /*7d10*/  LEA.HI.X.SX32 R167, R167, R2, 0x2, P5 ;  /* 0x00000002a7a77211 */ /* 0x000fe200028f16ff */
[----:B------:R-:W-:Y:S01]  /*7d20*/  IMAD.MOV.U32 R183, RZ, RZ, R18 ;  /* 0x000000ffffb77224 */ /* 0x000fe200078e0012 */
[C---:B------:R-:W-:Y:S01]  /*7d30*/  LEA R8, P5, R181.reuse, R0, 0x2 ;  /* 0x00000000b5087211 */ /* 0x040fe200078a10ff */
[----:B------:R-:W-:Y:S02]  /*7d40*/  IMAD.MOV.U32 R15, RZ, RZ, R19 ;  /* 0x000000ffff0f7224 */ /* 0x000fe400078e0013 */
[----:B-1----:R-:W-:Y:S01]  /*7d50*/  IMAD.MOV.U32 R184, RZ, RZ, R20 ;  /* 0x000000ffffb87224 */ /* 0x002fe200078e0014 */
[----:B------:R-:W-:Y:S01]  /*7d60*/  LEA.HI.X.SX32 R9, R181, R2, 0x2, P5 ;  /* 0x00000002b5097211 */ /* 0x000fe200028f16ff */
[----:B------:R-:W-:Y:S02]  /*7d70*/  IMAD.MOV.U32 R181, RZ, RZ, R14 ;  /* 0x000000ffffb57224 */ /* 0x000fe400078e000e */
[----:B------:R-:W-:-:S02]  /*7d80*/  IMAD.MOV.U32 R14, RZ, RZ, R17 ;  /* 0x000000ffff0e7224 */ /* 0x000fc400078e0011 */
[----:B------:R-:W-:Y:S02]  /*7d90*/  IMAD.MOV.U32 R185, RZ, RZ, R22 ;  /* 0x000000ffffb97224 */ /* 0x000fe400078e0016 */
[----:B------:R-:W-:Y:S02]  /*7da0*/  IMAD.MOV.U32 R186, RZ, RZ, R24 ;  /* 0x000000ffffba7224 */ /* 0x000fe400078e0018 */
[----:B------:R-:W-:Y:S02]  /*7db0*/  IMAD.MOV.U32 R187, RZ, RZ, R26 ;  /* 0x000000ffffbb7224 */ /* 0x000fe400078e001a */
[----:B------:R-:W-:Y:S01]  /*7dc0*/  IMAD.MOV.U32 R188, RZ, RZ, R21 ;  /* 0x000000ffffbc7224 */ /* 0x000fe200078e0015 */
[----:B------:R-:W1:Y:S01]  /*7dd0*/  LDS.128 R176, [R4] ;  /* 0x0000000004b07984 */ /* 0x000e620000000c00 */
[----:B------:R-:W-:Y:S02]  /*7de0*/  IMAD.MOV.U32 R189, RZ, RZ, R23 ;  /* 0x000000ffffbd7224 */ /* 0x000fe400078e0017 */
[----:B------:R-:W-:Y:S01]  /*7df0*/  IMAD.MOV.U32 R190, RZ, RZ, R25 ;  /* 0x000000ffffbe7224 */ /* 0x000fe200078e0019 */
[----:B------:R-:W-:Y:S01]  /*7e00*/  LDS.128 R16, [R4+0x1000] ;  /* 0x0010000004107984 */ /* 0x000fe20000000c00 */
[----:B------:R-:W-:-:S02]  /*7e10*/  IMAD.MOV.U32 R191, RZ, RZ, R27 ;  /* 0x000000ffffbf7224 */ /* 0x000fc400078e001b */
[-C--:B------:R-:W-:Y:S01]  /*7e20*/  IMAD R5, R155, R132.reuse, RZ ;  /* 0x000000849b057224 */ /* 0x080fe200078e02ff */
[----:B------:R-:W-:Y:S01]  /*7e30*/  BAR.SYNC.DEFER_BLOCKING 0x0 ;  /* 0x0000000000007b1d */ /* 0x000fe20000010000 */
[-C--:B------:R-:W-:Y:S02]  /*7e40*/  IMAD R11, R153, R132.reuse, RZ ;  /* 0x00000084990b7224 */ /* 0x080fe400078e02ff */
[----:B------:R-:W-:Y:S01]  /*7e50*/  IMAD R175, R151, R132, RZ ;  /* 0x0000008497af7224 */ /* 0x000fe200078e02ff */
[----:B------:R-:W-:-:S04]  /*7e60*/  LEA R6, P5, R5, R0, 0x2 ;  /* 0x0000000005067211 */ /* 0x000fc800078a10ff */
[----:B------:R-:W-:Y:S01]  /*7e70*/  LEA.HI.X.SX32 R7, R5, R2, 0x2, P5 ;  /* 0x0000000205077211 */ /* 0x000fe200028f16ff */
[----:B------:R-:W-:Y:S01]  /*7e80*/  IMAD R5, R149, R132, RZ ;  /* 0x0000008495057224 */ /* 0x000fe200078e02ff */
[----:B------:R-:W-:-:S04]  /*7e90*/  LEA R10, P5, R11, R0, 0x2 ;  /* 0x000000000b0a7211 */ /* 0x000fc800078a10ff */
[----:B------:R-:W-:Y:S01]  /*7ea0*/  LEA.HI.X.SX32 R11, R11, R2, 0x2, P5 ;  /* 0x000000020b0b7211 */ /* 0x000fe200028f16ff */
[----:B------:R2:W-:Y:S04]  /*7eb0*/  STS.128 [R133], R180 ;  /* 0x000000b485007388 */ /* 0x0005e80000000c00 */
[----:B------:R1:W-:Y:S01]  /*7ec0*/  STS.128 [R133+0x800], R12 ;  /* 0x0008000c85007388 */ /* 0x0003e20000000c00 */
[----:B------:R-:W-:Y:S01]  /*7ed0*/  BAR.SYNC.DEFER_BLOCKING 0x0 ;  /* 0x0000000000007b1d */ /* 0x000fe20000010000 */
[----:B--2---:R-:W-:Y:S02]  /*7ee0*/  IMAD.MOV.U32 R180, RZ, RZ, R28 ;  /* 0x000000ffffb47224 */ /* 0x004fe400078e001c */
[----:B------:R-:W-:Y:S02]  /*7ef0*/  IMAD.MOV.U32 R28, RZ, RZ, R29 ;  /* 0x000000ffff1c7224 */ /* 0x000fe400078e001d */
[----:B------:R-:W-:Y:S01]  /*7f00*/  IMAD.MOV.U32 R181, RZ, RZ, R30 ;  /* 0x000000ffffb57224 */ /* 0x000fe200078e001e */
[----:B-1----:R-:W-:Y:S01]  /*7f10*/  LEA R12, P5, R175, R0, 0x2 ;  /* 0x00000000af0c7211 */ /* 0x002fe200078a10ff */
[----:B------:R-:W-:-:S02]  /*7f20*/  IMAD.MOV.U32 R29, RZ, RZ, R31 ;  /* 0x000000ffff1d7224 */ /* 0x000fc400078e001f */
[----:B------:R-:W-:Y:S01]  /*7f30*/  IMAD.MOV.U32 R182, RZ, RZ, R32 ;  /* 0x000000ffffb67224 */ /* 0x000fe200078e0020 */
[----:B------:R-:W-:Y:S01]  /*7f40*/  LEA.HI.X.SX32 R13, R175, R2, 0x2, P5 ;  /* 0x00000002af0d7211 */ /* 0x000fe200028f16ff */
[----:B------:R-:W-:Y:S01]  /*7f50*/  IMAD.MOV.U32 R183, RZ, RZ, R34 ;  /* 0x000000ffffb77224 */ /* 0x000fe200078e0022 */
[C---:B------:R-:W-:Y:S01]  /*7f60*/  LEA R14, P5, R5.reuse, R0, 0x2 ;  /* 0x00000000050e7211 */ /* 0x040fe200078a10ff */
[----:B------:R-:W-:Y:S02]  /*7f70*/  IMAD.MOV.U32 R30, RZ, RZ, R33 ;  /* 0x000000ffff1e7224 */ /* 0x000fe400078e0021 */
[----:B------:R-:W-:Y:S01]  /*7f80*/  IMAD.MOV.U32 R31, RZ, RZ, R35 ;  /* 0x000000ffff1f7224 */ /* 0x000fe200078e0023 */
[----:B------:R-:W-:Y:S01]  /*7f90*/  LEA.HI.X.SX32 R15, R5, R2, 0x2, P5 ;  /* 0x00000002050f7211 */ /* 0x000fe200028f16ff */
[----:B------:R-:W1:Y:S01]  /*7fa0*/  LDS.128 R24, [R4] ;  /* 0x0000000004187984 */ /* 0x000e620000000c00 */
[----:B------:R-:W-:Y:S01]  /*7fb0*/  LEA R174, P5, R193, R0, 0x2 ;  /* 0x00000000c1ae7211 */ /* 0x000fe200078a10ff */
[----:B------:R-:W-:-:S02]  /*7fc0*/  IMAD R5, R143, R132, RZ ;  /* 0x000000848f057224 */ /* 0x000fc400078e02ff */
[----:B------:R-:W-:Y:S01]  /*7fd0*/  LDS.128 R20, [R4+0x1000] ;  /* 0x0010000004147984 */ /* 0x000fe20000000c00 */
[----:B------:R-:W-:Y:S01]  /*7fe0*/  LEA.HI.X.SX32 R175, R193, R2, 0x2, P5 ;  /* 0x00000002c1af7211 */ /* 0x000fe200028f16ff */
[----:B------:R-:W-:Y:S01]  /*7ff0*/  BAR.SYNC.DEFER_BLOCKING 0x0 ;  /* 0x0000000000007b1d */ /* 0x000fe20000010000 */
[----:B------:R-:W-:-:S04]  /*8000*/  LEA R156, P5, R195, R0, 0x2 ;  /* 0x00000000c39c7211 */ /* 0x000fc800078a10ff */
[----:B------:R-:W-:Y:S02]  /*8010*/  LEA.HI.X.SX32 R157, R195, R2, 0x2, P5 ;  /* 0x00000002c39d7211 */ /* 0x000fe400028f16ff */
[----:B------:R-:W-:-:S04]  /*8020*/  LEA R192, P5, R5, R0, 0x2 ;  /* 0x0000000005c07211 */ /* 0x000fc800078a10ff */
[----:B------:R-:W-:Y:S01]  /*8030*/  LEA.HI.X.SX32 R193, R5, R2, 0x2, P5 ;  /* 0x0000000205c17211 */ /* 0x000fe200028f16ff */
[----:B------:R-:W-:Y:S01]  /*8040*/  IMAD R5, R132, 0x2, R199 ;  /* 0x0000000284057824 */ /* 0x000fe200078e02c7 */
[----:B------:R-:W-:-:S03]  /*8050*/  LEA R194, P5, R197, R0, 0x2 ;  /* 0x00000000c5c27211 */ /* 0x000fc600078a10ff */
[----:B------:R-:W-:Y:S01]  /*8060*/  IMAD R201, R132, 0x2, R5 ;  /* 0x0000000284c97824 */ /* 0x000fe200078e0205 */
[----:B------:R-:W-:Y:S02]  /*8070*/  LEA.HI.X.SX32 R195, R197, R2, 0x2, P5 ;  /* 0x00000002c5c37211 */ /* 0x000fe400028f16ff */
[----:B------:R-:W-:-:S04]  /*8080*/  LEA R196, P5, R199, R0, 0x2 ;  /* 0x00000000c7c47211 */ /* 0x000fc800078a10ff */
[----:B------:R-:W-:Y:S01]  /*8090*/  LEA.HI.X.SX32 R197, R199, R2, 0x2, P5 ;  /* 0x00000002c7c57211 */ /* 0x000fe200028f16ff */
[----:B------:R-:W-:Y:S01]  /*80a0*/  STS.128 [R133], R184 ;  /* 0x000000b885007388 */ /* 0x000fe20000000c00 */
[----:B------:R-:W-:-:S03]  /*80b0*/  LEA R198, P5, R5, R0, 0x2 ;  /* 0x0000000005c67211 */ /* 0x000fc600078a10ff */
[----:B------:R2:W-:Y:S01]  /*80c0*/  STS.128 [R133+0x800], R188 ;  /* 0x000800bc85007388 */ /* 0x0005e20000000c00 */
[----:B------:R-:W-:Y:S01]  /*80d0*/  LEA.HI.X.SX32 R199, R5, R2, 0x2, P5 ;  /* 0x0000000205c77211 */ /* 0x000fe200028f16ff */
[C---:B------:R-:W-:Y:S01]  /*80e0*/  IMAD R5, R132.reuse, 0x2, R201 ;  /* 0x0000000284057824 */ /* 0x040fe200078e02c9 */
[----:B------:R-:W-:Y:S01]  /*80f0*/  BAR.SYNC.DEFER_BLOCKING 0x0 ;  /* 0x0000000000007b1d */ /* 0x000fe20000010000 */
[C---:B------:R-:W-:Y:S02]  /*8100*/  LEA R200, P5, R201.reuse, R0, 0x2 ;  /* 0x00000000c9c87211 */ /* 0x040fe400078a10ff */
[----:B------:R-:W-:Y:S02]  /*8110*/  IMAD R205, R132, 0x2, R5 ;  /* 0x0000000284cd7824 */ /* 0x000fe400078e0205 */
[----:B------:R-:W-:Y:S02]  /*8120*/  LEA.HI.X.SX32 R201, R201, R2, 0x2, P5 ;  /* 0x00000002c9c97211 */ /* 0x000fe400028f16ff */
[----:B------:R-:W-:-:S04]  /*8130*/  LEA R202, P5, R5, R0, 0x2 ;  /* 0x0000000005ca7211 */ /* 0x000fc800078a10ff */
[----:B------:R-:W-:Y:S01]  /*8140*/  LEA.HI.X.SX32 R203, R5, R2, 0x2, P5 ;  /* 0x0000000205cb7211 */ /* 0x000fe200028f16ff */
[----:B--2---:R-:W-:Y:S01]  /*8150*/  IMAD.MOV.U32 R188, RZ, RZ, R36 ;  /* 0x000000ffffbc7224 */ /* 0x004fe200078e0024 */
[----:B------:R-:W-:Y:S01]  /*8160*/  LEA R204, P5, R205, R0, 0x2 ;  /* 0x00000000cdcc7211 */ /* 0x000fe200078a10ff */
[----:B------:R-:W-:Y:S02]  /*8170*/  IMAD.MOV.U32 R36, RZ, RZ, R37 ;  /* 0x000000ffff247224 */ /* 0x000fe400078e0025 */
[----:B------:R-:W-:Y:S02]  /*8180*/  IMAD.MOV.U32 R189, RZ, RZ, R38 ;  /* 0x000000ffffbd7224 */ /* 0x000fe400078e0026 */
[----:B------:R-:W-:Y:S02]  /*8190*/  IMAD.MOV.U32 R37, RZ, RZ, R39 ;  /* 0x000000ffff257224 */ /* 0x000fe400078e0027 */
[----:B------:R-:W-:Y:S02]  /*81a0*/  IMAD.MOV.U32 R190, RZ, RZ, R40 ;  /* 0x000000ffffbe7224 */ /* 0x000fe400078e0028 */
[----:B------:R-:W-:Y:S01]  /*81b0*/  IMAD.MOV.U32 R191, RZ, RZ, R42 ;  /* 0x000000ffffbf7224 */ /* 0x000fe200078e002a */
[----:B------:R-:W2:Y:S01]  /*81c0*/  LDS.128 R184, [R4] ;  /* 0x0000000004b87984 */ /* 0x000ea20000000c00 */
[----:B------:R-:W-:-:S02]  /*81d0*/  IMAD.MOV.U32 R38, RZ, RZ, R41 ;  /* 0x000000ffff267224 */ /* 0x000fc400078e0029 */
[----:B------:R-:W-:Y:S01]  /*81e0*/  IMAD.MOV.U32 R39, RZ, RZ, R43 ;  /* 0x000000ffff277224 */ /* 0x000fe200078e002b */
[----:B------:R-:W-:Y:S01]  /*81f0*/  LDS.128 R32, [R4+0x1000] ;  /* 0x0010000004207984 */ /* 0x000fe20000000c00 */
[----:B------:R-:W-:Y:S01]  /*8200*/  IMAD R5, R132, 0x2, R205 ;  /* 0x0000000284057824 */ /* 0x000fe200078e02cd */
[----:B------:R-:W-:Y:S01]  /*8210*/  LEA.HI.X.SX32 R205, R205, R2, 0x2, P5 ;  /* 0x00000002cdcd7211 */ /* 0x000fe200028f16ff */
[----:B------:R-:W-:Y:S03]  /*8220*/  BAR.SYNC.DEFER_BLOCKING 0x0 ;  /* 0x0000000000007b1d */ /* 0x000fe60000010000 */
[----:B------:R-:W-:-:S04]  /*8230*/  LEA R206, P5, R5, R0, 0x2 ;  /* 0x0000000005ce7211 */ /* 0x000fc800078a10ff */
[----:B------:R-:W-:Y:S01]  /*8240*/  LEA.HI.X.SX32 R207, R5, R2, 0x2, P5 ;  /* 0x0000000205cf7211 */ /* 0x000fe200028f16ff */
[----:B------:R1:W-:Y:S04]  /*8250*/  STS.128 [R133], R180 ;  /* 0x000000b485007388 */ /* 0x0003e80000000c00 */
[----:B------:R-:W-:Y:S01]  /*8260*/  STS.128 [R133+0x800], R28 ;  /* 0x0008001c85007388 */ /* 0x000fe20000000c00 */
[----:B------:R-:W-:Y:S01]  /*8270*/  BAR.SYNC.DEFER_BLOCKING 0x0 ;  /* 0x0000000000007b1d */ /* 0x000fe20000010000 */
[----:B-1----:R-:W-:Y:S02]  /*8280*/  IMAD.MOV.U32 R180, RZ, RZ, R44 ;  /* 0x000000ffffb47224 */ /* 0x002fe400078e002c */
[----:B------:R-:W-:Y:S02]  /*8290*/  IMAD.MOV.U32 R44, RZ, RZ, R45 ;  /* 0x000000ffff2c7224 */ /* 0x000fe400078e002d */
[----:B------:R-:W-:-:S02]  /*82a0*/  IMAD.MOV.U32 R181, RZ, RZ, R46 ;  /* 0x000000ffffb57224 */ /* 0x000fc400078e002e */
[----:B------:R-:W-:Y:S02]  /*82b0*/  IMAD.MOV.U32 R45, RZ, RZ, R47 ;  /* 0x000000ffff2d7224 */ /* 0x000fe400078e002f */
[----:B------:R-:W-:Y:S02]  /*82c0*/  IMAD.MOV.U32 R182, RZ, RZ, R48 ;  /* 0x000000ffffb67224 */ /* 0x000fe400078e0030 */
[----:B------:R-:W-:Y:S02]  /*82d0*/  IMAD.MOV.U32 R183, RZ, RZ, R50 ;  /* 0x000000ffffb77224 */ /* 0x000fe400078e0032 */
[----:B------:R-:W-:Y:S02]  /*82e0*/  IMAD.MOV.U32 R46, RZ, RZ, R49 ;  /* 0x000000ffff2e7224 */ /* 0x000fe400078e0031 */
[----:B------:R-:W-:Y:S01]  /*82f0*/  IMAD.MOV.U32 R47, RZ, RZ, R51 ;  /* 0x000000ffff2f7224 */ /* 0x000fe200078e0033 */
[----:B------:R-:W1:Y:S04]  /*8300*/  LDS.128 R40, [R4] ;  /* 0x0000000004287984 */ /* 0x000e680000000c00 */
[----:B------:R-:W-:Y:S01]  /*8310*/  LDS.128 R28, [R4+0x1000] ;  /* 0x00100000041c7984 */ /* 0x000fe20000000c00 */
[----:B------:R-:W-:Y:S06]  /*8320*/  BAR.SYNC.DEFER_BLOCKING 0x0 ;  /* 0x0000000000007b1d */ /* 0x000fec0000010000 */
[----:B------:R2:W-:Y:S04]  /*8330*/  STS.128 [R133], R188 ;  /* 0x000000bc85007388 */ /* 0x0005e80000000c00 */
[----:B------:R-:W-:Y:S01]  /*8340*/  STS.128 [R133+0x800], R36 ;  /* 0x0008002485007388 */ /* 0x000fe20000000c00 */
[----:B------:R-:W-:Y:S01]  /*8350*/  BAR.SYNC.DEFER_BLOCKING 0x0 ;  /* 0x0000000000007b1d */ /* 0x000fe20000010000 */
[----:B--2---:R-:W-:-:S02]  /*8360*/  IMAD.MOV.U32 R188, RZ, RZ, R52 ;  /* 0x000000ffffbc7224 */ /* 0x004fc400078e0034 */
[----:B------:R-:W-:Y:S02]  /*8370*/  IMAD.MOV.U32 R52, RZ, RZ, R53 ;  /* 0x000000ffff347224 */ /* 0x000fe400078e0035 */
[----:B------:R-:W-:Y:S02]  /*8380*/  IMAD.MOV.U32 R189, RZ, RZ, R54 ;  /* 0x000000ffffbd7224 */ /* 0x000fe400078e0036 */
[----:B------:R-:W-:Y:S02]  /*8390*/  IMAD.MOV.U32 R53, RZ, RZ, R55 ;  /* 0x000000ffff357224 */ /* 0x000fe400078e0037 */
[----:B------:R-:W-:Y:S02]  /*83a0*/  IMAD.MOV.U32 R190, RZ, RZ, R56 ;  /* 0x000000ffffbe7224 */ /* 0x000fe400078e0038 */
[----:B------:R-:W-:Y:S02]  /*83b0*/  IMAD.MOV.U32 R191, RZ, RZ, R58 ;  /* 0x000000ffffbf7224 */ /* 0x000fe400078e003a */
[----:B------:R-:W-:-:S02]  /*83c0*/  IMAD.MOV.U32 R54, RZ, RZ, R57 ;  /* 0x000000ffff367224 */ /* 0x000fc400078e0039 */
[----:B------:R-:W-:Y:S01]  /*83d0*/  IMAD.MOV.U32 R55, RZ, RZ, R59 ;  /* 0x000000ffff377224 */ /* 0x000fe200078e003b */
[----:B------:R-:W2:Y:S04]  /*83e0*/  LDS.128 R48, [R4] ;  /* 0x0000000004307984 */ /* 0x000ea80000000c00 */
[----:B------:R-:W-:Y:S01]  /*83f0*/  LDS.128 R36, [R4+0x1000] ;  /* 0x0010000004247984 */ /* 0x000fe20000000c00 */
[----:B------:R-:W-:Y:S06]  /*8400*/  BAR.SYNC.DEFER_BLOCKING 0x0 ;  /* 0x0000000000007b1d */ /* 0x000fec0000010000 */
[----:B------:R1:W-:Y:S04]  /*8410*/  STS.128 [R133], R180 ;  /* 0x000000b485007388 */ /* 0x0003e80000000c00 */
[----:B------:R-:W-:Y:S01]  /*8420*/  STS.128 [R133+0x800], R44 ;  /* 0x0008002c85007388 */ /* 0x000fe20000000c00 */
[----:B------:R-:W-:Y:S01]  /*8430*/  BAR.SYNC.DEFER_BLOCKING 0x0 ;  /* 0x0000000000007b1d */ /* 0x000fe20000010000 */
[----:B-1----:R-:W-:-:S02]  /*8440*/  IMAD.MOV.U32 R180, RZ, RZ, R60 ;  /* 0x000000ffffb47224 */ /* 0x002fc400078e003c */
[----:B------:R-:W-:Y:S02]  /*8450*/  IMAD.MOV.U32 R60, RZ, RZ, R61 ;  /* 0x000000ffff3c7224 */ /* 0x000fe400078e003d */
[----:B------:R-:W-:Y:S02]  /*8460*/  IMAD.MOV.U32 R181, RZ, RZ, R62 ;  /* 0x000000ffffb57224 */ /* 0x000fe400078e003e */
[----:B------:R-:W-:Y:S02]  /*8470*/  IMAD.MOV.U32 R61, RZ, RZ, R63 ;  /* 0x000000ffff3d7224 */ /* 0x000fe400078e003f */
[----:B------:R-:W-:Y:S02]  /*8480*/  IMAD.MOV.U32 R182, RZ, RZ, R64 ;  /* 0x000000ffffb67224 */ /* 0x000fe400078e0040 */
[----:B------:R-:W-:Y:S02]  /*8490*/  IMAD.MOV.U32 R183, RZ, RZ, R66 ;  /* 0x000000ffffb77224 */ /* 0x000fe400078e0042 */
[----:B------:R-:W-:-:S02]  /*84a0*/  IMAD.MOV.U32 R62, RZ, RZ, R65 ;  /* 0x000000ffff3e7224 */ /* 0x000fc400078e0041 */
        /* <DEDUP_REMOVED lines=91> */
[----:B--2---:R-:W-:-:S02]  /*8a60*/  IMAD R189, R132, 0x2, R5 ;  /* 0x0000000284bd7824 */ /* 0x004fc400078e0205 */
[----:B------:R-:W-:Y:S02]  /*8a70*/  IMAD.MOV.U32 R188, RZ, RZ, R116 ;  /* 0x000000ffffbc7224 */ /* 0x000fe400078e0074 */
[C---:B------:R-:W-:Y:S01]  /*8a80*/  IMAD R5, R132.reuse, 0x2, R189 ;  /* 0x0000000284057824 */ /* 0x040fe200078e02bd */
[C---:B------:R-:W-:Y:S01]  /*8a90*/  LEA R208, P5, R189.reuse, R0, 0x2 ;  /* 0x00000000bdd07211 */ /* 0x040fe200078a10ff */
[----:B------:R-:W-:Y:S02]  /*8aa0*/  IMAD.MOV.U32 R190, RZ, RZ, R120 ;  /* 0x000000ffffbe7224 */ /* 0x000fe400078e0078 */
[----:B------:R-:W-:Y:S01]  /*8ab0*/  IMAD.MOV.U32 R191, RZ, RZ, R122 ;  /* 0x000000ffffbf7224 */ /* 0x000fe200078e007a */
[----:B------:R-:W-:Y:S01]  /*8ac0*/  LEA.HI.X.SX32 R209, R189, R2, 0x2, P5 ;  /* 0x00000002bdd17211 */ /* 0x000fe200028f16ff */
[----:B------:R-:W-:Y:S01]  /*8ad0*/  IMAD.MOV.U32 R189, RZ, RZ, R118 ;  /* 0x000000ffffbd7224 */ /* 0x000fe200078e0076 */
[----:B------:R-:W-:Y:S01]  /*8ae0*/  LEA R210, P5, R5, R0, 0x2 ;  /* 0x0000000005d27211 */ /* 0x000fe200078a10ff */
[----:B------:R-:W-:-:S03]  /*8af0*/  IMAD R213, R132, 0x2, R5 ;  /* 0x0000000284d57824 */ /* 0x000fc600078e0205 */
[----:B------:R-:W-:Y:S01]  /*8b00*/  LEA.HI.X.SX32 R211, R5, R2, 0x2, P5 ;  /* 0x0000000205d37211 */ /* 0x000fe200028f16ff */
[----:B------:R-:W2:Y:S01]  /*8b10*/  LDS.128 R112, [R4] ;  /* 0x0000000004707984 */ /* 0x000ea20000000c00 */
[C---:B------:R-:W-:Y:S01]  /*8b20*/  LEA R212, P5, R213.reuse, R0, 0x2 ;  /* 0x00000000d5d47211 */ /* 0x040fe200078a10ff */
[----:B------:R-:W-:Y:S02]  /*8b30*/  IMAD R5, R132, 0x2, R213 ;  /* 0x0000000284057824 */ /* 0x000fe400078e02d5 */
[----:B------:R-:W-:Y:S01]  /*8b40*/  LDS.128 R100, [R4+0x1000] ;  /* 0x0010000004647984 */ /* 0x000fe20000000c00 */
[----:B------:R-:W-:Y:S01]  /*8b50*/  LEA.HI.X.SX32 R213, R213, R2, 0x2, P5 ;  /* 0x00000002d5d57211 */ /* 0x000fe200028f16ff */
[----:B------:R-:W-:Y:S01]  /*8b60*/  BAR.SYNC.DEFER_BLOCKING 0x0 ;  /* 0x0000000000007b1d */ /* 0x000fe20000010000 */
[----:B------:R-:W-:-:S04]  /*8b70*/  LEA R214, P5, R5, R0, 0x2 ;  /* 0x0000000005d67211 */ /* 0x000fc800078a10ff */
[----:B------:R-:W-:Y:S01]  /*8b80*/  LEA.HI.X.SX32 R215, R5, R2, 0x2, P5 ;  /* 0x0000000205d77211 */ /* 0x000fe200028f16ff */
[----:B------:R1:W-:Y:S04]  /*8b90*/  STS.128 [R133], R180 ;  /* 0x000000b485007388 */ /* 0x0003e80000000c00 */
[----:B------:R3:W-:Y:S01]  /*8ba0*/  STS.128 [R133+0x800], R108 ;  /* 0x0008006c85007388 */ /* 0x0007e20000000c00 */
[----:B-1----:R-:W-:Y:S02]  /*8bb0*/  IMAD R181, R132, 0x2, R5 ;  /* 0x0000000284b57824 */ /* 0x002fe400078e0205 */
[----:B------:R-:W-:Y:S02]  /*8bc0*/  IMAD.MOV.U32 R180, RZ, RZ, R124 ;  /* 0x000000ffffb47224 */ /* 0x000fe400078e007c */
[----:B---3--:R-:W-:Y:S01]  /*8bd0*/  IMAD.MOV.U32 R108, RZ, RZ, R117 ;  /* 0x000000ffff6c7224 */ /* 0x008fe200078e0075 */
[C---:B------:R-:W-:Y:S01]  /*8be0*/  LEA R216, P5, R181.reuse, R0, 0x2 ;  /* 0x00000000b5d87211 */ /* 0x040fe200078a10ff */
[----:B------:R-:W-:Y:S01]  /*8bf0*/  IMAD.MOV.U32 R109, RZ, RZ, R119 ;  /* 0x000000ffff6d7224 */ /* 0x000fe200078e0077 */
[----:B------:R-:W-:Y:S01]  /*8c00*/  BAR.SYNC.DEFER_BLOCKING 0x0 ;  /* 0x0000000000007b1d */ /* 0x000fe20000010000 */
[----:B------:R-:W-:Y:S01]  /*8c10*/  IMAD.MOV.U32 R110, RZ, RZ, R121 ;  /* 0x000000ffff6e7224 */ /* 0x000fe200078e0079 */
[----:B------:R-:W-:Y:S01]  /*8c20*/  LEA.HI.X.SX32 R217, R181, R2, 0x2, P5 ;  /* 0x00000002b5d97211 */ /* 0x000fe200028f16ff */
[----:B------:R-:W-:-:S02]  /*8c30*/  IMAD.MOV.U32 R111, RZ, RZ, R123 ;  /* 0x000000ffff6f7224 */ /* 0x000fc400078e007b */
[----:B------:R-:W-:Y:S02]  /*8c40*/  IMAD R5, R132, 0x2, R181 ;  /* 0x0000000284057824 */ /* 0x000fe400078e02b5 */
[----:B------:R-:W-:Y:S02]  /*8c50*/  IMAD.MOV.U32 R124, RZ, RZ, R125 ;  /* 0x000000ffff7c7224 */ /* 0x000fe400078e007d */
[----:B------:R-:W-:Y:S01]  /*8c60*/  IMAD.MOV.U32 R181, RZ, RZ, R126 ;  /* 0x000000ffffb57224 */ /* 0x000fe200078e007e */
[C---:B------:R-:W-:Y:S01]  /*8c70*/  LEA R218, P5, R5.reuse, R0, 0x2 ;  /* 0x0000000005da7211 */ /* 0x040fe200078a10ff */
[----:B------:R-:W-:Y:S02]  /*8c80*/  IMAD.MOV.U32 R125, RZ, RZ, R127 ;  /* 0x000000ffff7d7224 */ /* 0x000fe400078e007f */
[----:B------:R-:W-:Y:S01]  /*8c90*/  IMAD.MOV.U32 R182, RZ, RZ, R128 ;  /* 0x000000ffffb67224 */ /* 0x000fe200078e0080 */
[----:B------:R-:W-:Y:S01]  /*8ca0*/  LEA.HI.X.SX32 R219, R5, R2, 0x2, P5 ;  /* 0x0000000205db7211 */ /* 0x000fe200028f16ff */
[----:B------:R-:W-:Y:S01]  /*8cb0*/  IMAD.MOV.U32 R183, RZ, RZ, R130 ;  /* 0x000000ffffb77224 */ /* 0x000fe200078e0082 */
[----:B------:R-:W-:Y:S01]  /*8cc0*/  ISETP.LT.AND P5, PT, R3, UR27, !P0 ;  /* 0x0000001b03007c0c */ /* 0x000fe2000c7a1270 */
[----:B------:R-:W-:-:S02]  /*8cd0*/  IMAD.MOV.U32 R126, RZ, RZ, R129 ;  /* 0x000000ffff7e7224 */ /* 0x000fc400078e0081 */
[----:B------:R-:W-:Y:S02]  /*8ce0*/  IMAD.MOV.U32 R127, RZ, RZ, R131 ;  /* 0x000000ffff7f7224 */ /* 0x000fe400078e0083 */
[----:B------:R-:W-:Y:S01]  /*8cf0*/  IMAD R5, R132, 0x2, R5 ;  /* 0x0000000284057824 */ /* 0x000fe200078e0205 */
[----:B------:R-:W1:Y:S04]  /*8d00*/  LDS.128 R120, [R4] ;  /* 0x0000000004787984 */ /* 0x000e680000000c00 */
[----:B------:R-:W-:Y:S01]  /*8d10*/  LDS.128 R116, [R4+0x1000] ;  /* 0x0010000004747984 */ /* 0x000fe20000000c00 */
[----:B------:R-:W-:Y:S06]  /*8d20*/  BAR.SYNC.DEFER_BLOCKING 0x0 ;  /* 0x0000000000007b1d */ /* 0x000fec0000010000 */
[----:B------:R-:W-:Y:S04]  /*8d30*/  STS.128 [R133], R188 ;  /* 0x000000bc85007388 */ /* 0x000fe80000000c00 */
[----:B------:R-:W-:Y:S01]  /*8d40*/  STS.128 [R133+0x800], R108 ;  /* 0x0008006c85007388 */ /* 0x000fe20000000c00 */
[----:B------:R-:W-:Y:S06]  /*8d50*/  BAR.SYNC.DEFER_BLOCKING 0x0 ;  /* 0x0000000000007b1d */ /* 0x000fec0000010000 */
[----:B------:R-:W3:Y:S04]  /*8d60*/  LDS.128 R108, [R4] ;  /* 0x00000000046c7984 */ /* 0x000ee80000000c00 */
[----:B------:R-:W-:Y:S01]  /*8d70*/  LDS.128 R128, [R4+0x1000] ;  /* 0x0010000004807984 */ /* 0x000fe20000000c00 */
[----:B------:R-:W-:Y:S06]  /*8d80*/  BAR.SYNC.DEFER_BLOCKING 0x0 ;  /* 0x0000000000007b1d */ /* 0x000fec0000010000 */
[----:B------:R-:W-:Y:S04]  /*8d90*/  STS.128 [R133], R180 ;  /* 0x000000b485007388 */ /* 0x000fe80000000c00 */
[----:B------:R-:W-:Y:S01]  /*8da0*/  STS.128 [R133+0x800], R124 ;  /* 0x0008007c85007388 */ /* 0x000fe20000000c00 */
[----:B------:R-:W-:Y:S06]  /*8db0*/  BAR.SYNC.DEFER_BLOCKING 0x0 ;  /* 0x0000000000007b1d */ /* 0x000fec0000010000 */
[----:B------:R-:W-:Y:S01]  /*8dc0*/  @P5 STG.E desc[UR20][R162.64], R176 ;  /* 0x000000b0a2005986 */ /* 0x000fe2000c101914 */
[----:B------:R-:W-:-:S03]  /*8dd0*/  ISETP.LT.AND P5, PT, R137, UR27, !P0 ;  /* 0x0000001b89007c0c */ /* 0x000fc6000c7a1270 */
[----:B------:R-:W-:Y:S01]  /*8de0*/  @P4 STG.E desc[UR20][R164.64], R177 ;  /* 0x000000b1a4004986 */ /* 0x000fe2000c101914 */
[----:B------:R-:W-:-:S03]  /*8df0*/  ISETP.LT.AND P4, PT, R141, UR27, !P0 ;  /* 0x0000001b8d007c0c */ /* 0x000fc6000c781270 */
[----:B------:R-:W-:Y:S01]  /*8e00*/  @P3 STG.E desc[UR20][R158.64], R178 ;  /* 0x000000b29e003986 */ /* 0x000fe2000c101914 */
[----:B------:R-:W-:-:S03]  /*8e10*/  ISETP.LT.AND P3, PT, R135, UR27, !P0 ;  /* 0x0000001b87007c0c */ /* 0x000fc6000c761270 */
[----:B------:R-:W-:Y:S01]  /*8e20*/  @P6 STG.E desc[UR20][R160.64], R179 ;  /* 0x000000b3a0006986 */ /* 0x000fe2000c101914 */
[----:B------:R-:W-:-:S03]  /*8e30*/  ISETP.LT.AND P6, PT, R139, UR27, !P0 ;  /* 0x0000001b8b007c0c */ /* 0x000fc6000c7c1270 */
[----:B------:R1:W-:Y:S01]  /*8e40*/  @P2 STG.E desc[UR20][R172.64], R24 ;  /* 0x00000018ac002986 */ /* 0x0003e2000c101914 */
[----:B------:R-:W-:-:S03]  /*8e50*/  ISETP.LT.AND P2, PT, R155, UR27, !P0 ;  /* 0x0000001b9b007c0c */ /* 0x000fc6000c741270 */
[----:B------:R-:W-:Y:S01]  /*8e60*/  @P5 STG.E desc[UR20][R170.64], R25 ;  /* 0x00000019aa005986 */ /* 0x000fe2000c101914 */
[----:B------:R-:W-:-:S03]  /*8e70*/  ISETP.LT.AND P5, PT, R153, UR27, !P0 ;  /* 0x0000001b99007c0c */ /* 0x000fc6000c7a1270 */
[----:B------:R-:W-:Y:S01]  /*8e80*/  @P4 STG.E desc[UR20][R168.64], R26 ;  /* 0x0000001aa8004986 */ /* 0x000fe2000c101914 */
[----:B------:R-:W-:-:S03]  /*8e90*/  ISETP.LT.AND P4, PT, R151, UR27, !P0 ;  /* 0x0000001b97007c0c */ /* 0x000fc6000c781270 */
[----:B------:R-:W-:Y:S01]  /*8ea0*/  @P3 STG.E desc[UR20][R166.64], R27 ;  /* 0x0000001ba6003986 */ /* 0x000fe2000c101914 */
[----:B------:R-:W-:Y:S02]  /*8eb0*/  ISETP.LT.AND P3, PT, R149, UR27, !P0 ;  /* 0x0000001b95007c0c */ /* 0x000fe4000c761270 */
[----:B-1----:R-:W-:Y:S01]  /*8ec0*/  LOP3.LUT R24, R3, 0x20, RZ, 0xfc, !PT ;  /* 0x0000002003187812 */ /* 0x002fe200078efcff */
[----:B------:R1:W-:Y:S01]  /*8ed0*/  @P6 STG.E desc[UR20][R8.64], R184 ;  /* 0x000000b808006986 */ /* 0x0003e2000c101914 */
[----:B------:R-:W-:-:S03]  /*8ee0*/  ISETP.LT.AND P6, PT, R147, UR27, !P0 ;  /* 0x0000001b93007c0c */ /* 0x000fc6000c7c1270 */
[----:B------:R2:W-:Y:S01]  /*8ef0*/  @P2 STG.E desc[UR20][R6.64], R185 ;  /* 0x000000b906002986 */ /* 0x0005e2000c101914 */
[----:B------:R-:W-:-:S03]  /*8f00*/  ISETP.LT.AND P2, PT, R145, UR27, !P0 ;  /* 0x0000001b91007c0c */ /* 0x000fc6000c741270 */
[----:B------:R3:W-:Y:S01]  /*8f10*/  @P5 STG.E desc[UR20][R10.64], R186 ;  /* 0x000000ba0a005986 */ /* 0x0007e2000c101914 */
[----:B------:R-:W-:-:S03]  /*8f20*/  ISETP.LT.AND P5, PT, R143, UR27, !P0 ;  /* 0x0000001b8f007c0c */ /* 0x000fc6000c7a1270 */
[----:B------:R3:W-:Y:S01]  /*8f30*/  @P4 STG.E desc[UR20][R12.64], R187 ;  /* 0x000000bb0c004986 */ /* 0x0007e2000c101914 */
[----:B------:R-:W-:Y:S01]  /*8f40*/  ISETP.LT.AND P4, PT, R24, UR27, !P0 ;  /* 0x0000001b18007c0c */ /* 0x000fe2000c781270 */
[----:B-1----:R-:W-:Y:S01]  /*8f50*/  IMAD R9, R132, 0x2, R5 ;  /* 0x0000000284097824 */ /* 0x002fe200078e0205 */
[C---:B------:R-:W-:Y:S01]  /*8f60*/  LOP3.LUT R8, R3.reuse, 0x22, RZ, 0xfc, !PT ;  /* 0x0000002203087812 */ /* 0x040fe200078efcff */
[----:B------:R1:W-:Y:S01]  /*8f70*/  @P3 STG.E desc[UR20][R14.64], R40 ;  /* 0x000000280e003986 */ /* 0x0003e2000c101914 */
[C---:B--2---:R-:W-:Y:S02]  /*8f80*/  LOP3.LUT R6, R3.reuse, 0x24, RZ, 0xfc, !PT ;  /* 0x0000002403067812 */ /* 0x044fe400078efcff */
[----:B------:R-:W-:Y:S01]  /*8f90*/  ISETP.LT.AND P3, PT, R8, UR27, !P0 ;  /* 0x0000001b08007c0c */ /* 0x000fe2000c761270 */
[----:B------:R-:W-:Y:S01]  /*8fa0*/  @P6 STG.E desc[UR20][R174.64], R41 ;  /* 0x00000029ae006986 */ /* 0x000fe2000c101914 */
[----:B------:R-:W-:Y:S01]  /*8fb0*/  ISETP.LT.AND P6, PT, R6, UR4, !P0 ;  /* 0x0000000406007c0c */ /* 0x000fe2000c7c1270 */
[----:B------:R-:W2:Y:S01]  /*8fc0*/  LDCU UR4, c[0x0][0x39c] ;  /* 0x00007380ff0477ac */ /* 0x000ea20008000800 */
[C---:B------:R-:W-:Y:S01]  /*8fd0*/  LOP3.LUT R6, R3.reuse, 0x26, RZ, 0xfc, !PT ;  /* 0x0000002603067812 */ /* 0x040fe200078efcff */
[----:B------:R-:W-:Y:S01]  /*8fe0*/  @P2 STG.E desc[UR20][R156.64], R42 ;  /* 0x0000002a9c002986 */ /* 0x000fe2000c101914 */
[----:B------:R-:W-:-:S02]  /*8ff0*/  LOP3.LUT R7, R3, 0x32, RZ, 0xfc, !PT ;  /* 0x0000003203077812 */ /* 0x000fc400078efcff */
[----:B------:R-:W-:Y:S01]  /*9000*/  ISETP.LT.AND P2, PT, R6, UR5, !P0 ;  /* 0x0000000506007c0c */ /* 0x000fe2000c741270 */
[----:B------:R-:W5:Y:S01]  /*9010*/  LDCU UR5, c[0x0][0x39c] ;  /* 0x00007380ff0577ac */ /* 0x000f620008000800 */
[C---:B------:R-:W-:Y:S01]  /*9020*/  LOP3.LUT R6, R3.reuse, 0x28, RZ, 0xfc, !PT ;  /* 0x0000002803067812 */ /* 0x040fe200078efcff */
[----:B------:R-:W-:Y:S01]  /*9030*/  @P5 STG.E desc[UR20][R192.64], R43 ;  /* 0x0000002bc0005986 */ /* 0x000fe2000c101914 */
[C---:B---3--:R-:W-:Y:S02]  /*9040*/  LOP3.LUT R11, R3.reuse, 0x42, RZ, 0xfc, !PT ;  /* 0x00000042030b7812 */ /* 0x048fe400078efcff */
[----:B------:R-:W-:Y:S01]  /*9050*/  ISETP.LT.AND P5, PT, R6, UR6, !P0 ;  /* 0x0000000606007c0c */ /* 0x000fe2000c7a1270 */
[----:B------:R-:W3:Y:S01]  /*9060*/  LDCU UR6, c[0x0][0x39c] ;  /* 0x00007380ff0677ac */ /* 0x000ee20008000800 */
[C---:B------:R-:W-:Y:S01]  /*9070*/  LOP3.LUT R6, R3.reuse, 0x2a, RZ, 0xfc, !PT ;  /* 0x0000002a03067812 */ /* 0x040fe200078efcff */
[----:B------:R-:W-:Y:S01]  /*9080*/  @P4 STG.E desc[UR20][R194.64], R48 ;  /* 0x00000030c2004986 */ /* 0x000fe2000c101914 */
[----:B------:R-:W-:-:S02]  /*9090*/  LOP3.LUT R12, R3, 0x44, RZ, 0xfc, !PT ;  /* 0x00000044030c7812 */ /* 0x000fc400078efcff */
[----:B----4-:R-:W-:Y:S01]  /*90a0*/  ISETP.LT.AND P4, PT, R6, UR7, !P0 ;  /* 0x0000000706007c0c */ /* 0x010fe2000c781270 */
[----:B------:R-:W-:Y:S01]  /*90b0*/  @P3 STG.E desc[UR20][R196.64], R49 ;  /* 0x00000031c4003986 */ /* 0x000fe2000c101914 */
[C---:B------:R-:W-:Y:S01]  /*90c0*/  LOP3.LUT R6, R3.reuse, 0x2c, RZ, 0xfc, !PT ;  /* 0x0000002c03067812 */ /* 0x040fe200078efcff */
[----:B------:R-:W4:Y:S01]  /*90d0*/  LDCU UR7, c[0x0][0x39c] ;  /* 0x00007380ff0777ac */ /* 0x000f220008000800 */
[C---:B-1----:R-:W-:Y:S01]  /*90e0*/  LOP3.LUT R14, R3.reuse, 0x64, RZ, 0xfc, !PT ;  /* 0x00000064030e7812 */ /* 0x042fe200078efcff */
[----:B------:R-:W-:Y:S01]  /*90f0*/  @P6 STG.E desc[UR20][R198.64], R50 ;  /* 0x00000032c6006986 */ /* 0x000fe2000c101914 */
[----:B--2---:R-:W-:Y:S01]  /*9100*/  ISETP.LT.AND P3, PT, R6, UR4, !P0 ;  /* 0x0000000406007c0c */ /* 0x004fe2000c761270 */
[----:B------:R-:W1:Y:S01]  /*9110*/  LDCU UR4, c[0x0][0x39c] ;  /* 0x00007380ff0477ac */ /* 0x000e620008000800 */
[C---:B------:R-:W-:Y:S01]  /*9120*/  LOP3.LUT R6, R3.reuse, 0x2e, RZ, 0xfc, !PT ;  /* 0x0000002e03067812 */ /* 0x040fe200078efcff */
[----:B------:R-:W-:Y:S03]  /*9130*/  @P2 STG.E desc[UR20][R200.64], R51 ;  /* 0x00000033c8002986 */ /* 0x000fe6000c101914 */
[----:B-----5:R-:W-:Y:S01]  /*9140*/  ISETP.LT.AND P6, PT, R6, UR5, !P0 ;  /* 0x0000000506007c0c */ /* 0x020fe2000c7c1270 */
[----:B------:R-:W2:Y:S01]  /*9150*/  LDCU UR5, c[0x0][0x39c] ;  /* 0x00007380ff0577ac */ /* 0x000ea20008000800 */
[C---:B------:R-:W-:Y:S01]  /*9160*/  LOP3.LUT R6, R3.reuse, 0x30, RZ, 0xfc, !PT ;  /* 0x0000003003067812 */ /* 0x040fe200078efcff */
[----:B------:R-:W-:Y:S03]  /*9170*/  @P5 STG.E desc[UR20][R202.64], R44 ;  /* 0x0000002cca005986 */ /* 0x000fe6000c101914 */
[----:B---3--:R-:W-:Y:S01]  /*9180*/  ISETP.LT.AND P2, PT, R6, UR6, !P0 ;  /* 0x0000000606007c0c */ /* 0x008fe2000c741270 */
[----:B------:R-:W3:Y:S01]  /*9190*/  LDCU UR6, c[0x0][0x39c] ;  /* 0x00007380ff0677ac */ /* 0x000ee20008000800 */
[----:B------:R-:W-:Y:S01]  /*91a0*/  LOP3.LUT R6, R3, 0x34, RZ, 0xfc, !PT ;  /* 0x0000003403067812 */ /* 0x000fe200078efcff */
[----:B------:R-:W-:Y:S01]  /*91b0*/  @P4 STG.E desc[UR20][R204.64], R45 ;  /* 0x0000002dcc004986 */ /* 0x000fe2000c101914 */
[----:B----4-:R-:W-:Y:S01]  /*91c0*/  ISETP.LT.AND P5, PT, R7, UR7, !P0 ;  /* 0x0000000707007c0c */ /* 0x010fe2000c7a1270 */
[----:B------:R-:W4:Y:S01]  /*91d0*/  LDCU UR7, c[0x0][0x39c] ;  /* 0x00007380ff0777ac */ /* 0x000f220008000800 */
[C---:B------:R-:W-:Y:S01]  /*91e0*/  LOP3.LUT R7, R3.reuse, 0x38, RZ, 0xfc, !PT ;  /* 0x0000003803077812 */ /* 0x040fe200078efcff */
[----:B------:R-:W-:Y:S01]  /*91f0*/  @P3 STG.E desc[UR20][R206.64], R46 ;  /* 0x0000002ece003986 */ /* 0x000fe2000c101914 */
[----:B-1----:R-:W-:Y:S01]  /*9200*/  ISETP.LT.AND P4, PT, R6, UR4, !P0 ;  /* 0x0000000406007c0c */ /* 0x002fe2000c781270 */
[----:B------:R-:W1:Y:S01]  /*9210*/  LDCU UR4, c[0x0][0x39c] ;  /* 0x00007380ff0477ac */ /* 0x000e620008000800 */
[C---:B------:R-:W-:Y:S01]  /*9220*/  LOP3.LUT R6, R3.reuse, 0x36, RZ, 0xfc, !PT ;  /* 0x0000003603067812 */ /* 0x040fe200078efcff */
[----:B------:R-:W-:Y:S03]  /*9230*/  @P6 STG.E desc[UR20][R208.64], R47 ;  /* 0x0000002fd0006986 */ /* 0x000fe6000c101914 */
[----:B--2---:R-:W-:Y:S01]  /*9240*/  ISETP.LT.AND P3, PT, R6, UR5, !P0 ;  /* 0x0000000506007c0c */ /* 0x004fe2000c761270 */
[----:B------:R-:W2:Y:S01]  /*9250*/  LDCU UR5, c[0x0][0x39c] ;  /* 0x00007380ff0577ac */ /* 0x000ea20008000800 */
[----:B------:R-:W-:Y:S01]  /*9260*/  LOP3.LUT R6, R3, 0x3a, RZ, 0xfc, !PT ;  /* 0x0000003a03067812 */ /* 0x000fe200078efcff */
[----:B------:R-:W-:Y:S01]  /*9270*/  @P2 STG.E desc[UR20][R210.64], R64 ;  /* 0x00000040d2002986 */ /* 0x000fe2000c101914 */
[----:B---3--:R-:W-:Y:S01]  /*9280*/  ISETP.LT.AND P6, PT, R7, UR6, !P0 ;  /* 0x0000000607007c0c */ /* 0x008fe2000c7c1270 */
[----:B------:R-:W3:Y:S01]  /*9290*/  LDCU UR6, c[0x0][0x39c] ;  /* 0x00007380ff0677ac */ /* 0x000ee20008000800 */
[----:B------:R-:W-:Y:S01]  /*92a0*/  LOP3.LUT R7, R3, 0x3c, RZ, 0xfc, !PT ;  /* 0x0000003c03077812 */ /* 0x000fe200078efcff */
[----:B------:R-:W-:Y:S01]  /*92b0*/  @P5 STG.E desc[UR20][R212.64], R65 ;  /* 0x00000041d4005986 */ /* 0x000fe2000c101914 */
[----:B------:R-:W-:-:S02]  /*92c0*/  ISETP.LT.AND P2, PT, R6, UR8, !P0 ;  /* 0x0000000806007c0c */ /* 0x000fc4000c741270 */
[----:B------:R-:W-:Y:S01]  /*92d0*/  LOP3.LUT R6, R3, 0x3e, RZ, 0xfc, !PT ;  /* 0x0000003e03067812 */ /* 0x000fe200078efcff */
[----:B------:R-:W-:Y:S01]  /*92e0*/  @P4 STG.E desc[UR20][R214.64], R66 ;  /* 0x00000042d6004986 */ /* 0x000fe2000c101914 */
[----:B-1----:R-:W-:Y:S01]  /*92f0*/  ISETP.LT.AND P5, PT, R7, UR4, !P0 ;  /* 0x0000000407007c0c */ /* 0x002fe2000c7a1270 */
[----:B------:R-:W1:Y:S01]  /*9300*/  LDCU UR4, c[0x0][0x39c] ;  /* 0x00007380ff0477ac */ /* 0x000e620008000800 */
[----:B----4-:R-:W-:Y:S01]  /*9310*/  ISETP.LT.AND P4, PT, R6, UR7, !P0 ;  /* 0x0000000706007c0c */ /* 0x010fe2000c781270 */
[----:B------:R-:W-:Y:S01]  /*9320*/  @P3 STG.E desc[UR20][R216.64], R67 ;  /* 0x00000043d8003986 */ /* 0x000fe2000c101914 */
[----:B------:R-:W-:-:S03]  /*9330*/  LOP3.LUT R7, R3, 0x40, RZ, 0xfc, !PT ;  /* 0x0000004003077812 */ /* 0x000fc600078efcff */
[----:B------:R-:W-:Y:S01]  /*9340*/  @P6 STG.E desc[UR20][R218.64], R72 ;  /* 0x00000048da006986 */ /* 0x000fe2000c101914 */
[----:B------:R-:W-:Y:S02]  /*9350*/  LEA R6, P6, R5, R0, 0x2 ;  /* 0x0000000005067211 */ /* 0x000fe400078c10ff */
[----:B--2---:R-:W-:Y:S01]  /*9360*/  ISETP.LT.AND P3, PT, R7, UR5, !P0 ;  /* 0x0000000507007c0c */ /* 0x004fe2000c761270 */
[----:B------:R-:W2:Y:S01]  /*9370*/  LDCU UR5, c[0x0][0x39c] ;  /* 0x00007380ff0577ac */ /* 0x000ea20008000800 */
[----:B------:R-:W-:Y:S01]  /*9380*/  LEA.HI.X.SX32 R7, R5, R2, 0x2, P6 ;  /* 0x0000000205077211 */ /* 0x000fe200030f16ff */
[----:B------:R-:W-:Y:S01]  /*9390*/  IMAD R5, R132, 0x2, R9 ;  /* 0x0000000284057824 */ /* 0x000fe200078e0209 */
[C---:B------:R-:W-:Y:S01]  /*93a0*/  LEA R8, P6, R9.reuse, R0, 0x2 ;  /* 0x0000000009087211 */ /* 0x040fe200078c10ff */
[----:B------:R-:W4:Y:S03]  /*93b0*/  LDS.128 R24, [R4] ;  /* 0x0000000004187984 */ /* 0x000f260000000c00 */
[----:B------:R-:W-:Y:S01]  /*93c0*/  LEA.HI.X.SX32 R9, R9, R2, 0x2, P6 ;  /* 0x0000000209097211 */ /* 0x000fe200030f16ff */
[----:B------:R5:W-:Y:S01]  /*93d0*/  @P2 STG.E desc[UR20][R6.64], R73 ;  /* 0x0000004906002986 */ /* 0x000be2000c101914 */
[----:B------:R-:W-:-:S02]  /*93e0*/  LEA R10, P6, R5, R0, 0x2 ;  /* 0x00000000050a7211 */ /* 0x000fc400078c10ff */
[----:B-1----:R-:W-:Y:S01]  /*93f0*/  ISETP.LT.AND P2, PT, R11, UR4, !P0 ;  /* 0x000000040b007c0c */ /* 0x002fe2000c741270 */
[----:B------:R-:W1:Y:S01]  /*9400*/  LDCU UR4, c[0x0][0x39c] ;  /* 0x00007380ff0477ac */ /* 0x000e620008000800 */
[----:B------:R-:W-:Y:S01]  /*9410*/  LEA.HI.X.SX32 R11, R5, R2, 0x2, P6 ;  /* 0x00000002050b7211 */ /* 0x000fe200030f16ff */
[----:B------:R-:W-:Y:S01]  /*9420*/  IMAD R5, R132, 0x2, R5 ;  /* 0x0000000284057824 */ /* 0x000fe200078e0205 */
[----:B------:R1:W-:Y:S01]  /*9430*/  @P5 STG.E desc[UR20][R8.64], R74 ;  /* 0x0000004a08005986 */ /* 0x0003e2000c101914 */
[----:B---3--:R-:W-:Y:S01]  /*9440*/  ISETP.LT.AND P5, PT, R12, UR6, !P0 ;  /* 0x000000060c007c0c */ /* 0x008fe2000c7a1270 */
[----:B------:R-:W3:Y:S01]  /*9450*/  LDCU UR6, c[0x0][0x39c] ;  /* 0x00007380ff0677ac */ /* 0x000ee20008000800 */
[----:B------:R-:W-:Y:S01]  /*9460*/  LOP3.LUT R12, R3, 0x46, RZ, 0xfc, !PT ;  /* 0x00000046030c7812 */ /* 0x000fe200078efcff */
[----:B------:R-:W-:Y:S01]  /*9470*/  IMAD R13, R132, 0x2, R5 ;  /* 0x00000002840d7824 */ /* 0x000fe200078e0205 */
[C---:B-----5:R-:W-:Y:S01]  /*9480*/  LEA R6, P6, R5.reuse, R0, 0x2 ;  /* 0x0000000005067211 */ /* 0x060fe200078c10ff */
[----:B------:R5:W-:Y:S01]  /*9490*/  @P4 STG.E desc[UR20][R10.64], R75 ;  /* 0x0000004b0a004986 */ /* 0x000be2000c101914 */
[----:B--2---:R-:W-:Y:S01]  /*94a0*/  ISETP.LT.AND P4, PT, R12, UR5, !P0 ;  /* 0x000000050c007c0c */ /* 0x004fe2000c781270 */
[----:B------:R-:W2:Y:S01]  /*94b0*/  LDCU UR5, c[0x0][0x39c] ;  /* 0x00007380ff0577ac */ /* 0x000ea20008000800 */
[----:B------:R-:W-:Y:S01]  /*94c0*/  LEA.HI.X.SX32 R7, R5, R2, 0x2, P6 ;  /* 0x0000000205077211 */ /* 0x000fe200030f16ff */
[----:B------:R-:W-:Y:S01]  /*94d0*/  IMAD R5, R132, 0x2, R13 ;  /* 0x0000000284057824 */ /* 0x000fe200078e020d */
[----:B------:R-:W-:-:S02]  /*94e0*/  LOP3.LUT R12, R3, 0x48, RZ, 0xfc, !PT ;  /* 0x00000048030c7812 */ /* 0x000fc400078efcff */
[C---:B-1----:R-:W-:Y:S01]  /*94f0*/  LEA R8, P6, R13.reuse, R0, 0x2 ;  /* 0x000000000d087211 */ /* 0x042fe200078c10ff */
[----:B------:R-:W-:Y:S01]  /*9500*/  IMAD R15, R132, 0x2, R5 ;  /* 0x00000002840f7824 */ /* 0x000fe200078e0205 */
[----:B------:R-:W-:Y:S01]  /*9510*/  @P3 STG.E desc[UR20][R6.64], R80 ;  /* 0x0000005006003986 */ /* 0x000fe2000c101914 */
[----:B------:R-:W-:Y:S01]  /*9520*/  ISETP.LT.AND P3, PT, R12, UR4, !P0 ;  /* 0x000000040c007c0c */ /* 0x000fe2000c761270 */
[----:B------:R-:W1:Y:S01]  /*9530*/  LDCU UR4, c[0x0][0x39c] ;  /* 0x00007380ff0477ac */ /* 0x000e620008000800 */
[----:B------:R-:W-:Y:S02]  /*9540*/  LEA.HI.X.SX32 R9, R13, R2, 0x2, P6 ;  /* 0x000000020d097211 */ /* 0x000fe400030f16ff */
[----:B-----5:R-:W-:Y:S02]  /*9550*/  LEA R10, P6, R5, R0, 0x2 ;  /* 0x00000000050a7211 */ /* 0x020fe400078c10ff */
[----:B------:R-:W-:Y:S01]  /*9560*/  LOP3.LUT R13, R3, 0x4a, RZ, 0xfc, !PT ;  /* 0x0000004a030d7812 */ /* 0x000fe200078efcff */
[----:B------:R5:W-:Y:S01]  /*9570*/  @P2 STG.E desc[UR20][R8.64], R81 ;  /* 0x0000005108002986 */ /* 0x000be2000c101914 */
[----:B------:R-:W-:-:S02]  /*9580*/  LEA.HI.X.SX32 R11, R5, R2, 0x2, P6 ;  /* 0x00000002050b7211 */ /* 0x000fc400030f16ff */
[----:B------:R-:W-:Y:S02]  /*9590*/  LEA R12, P6, R15, R0, 0x2 ;  /* 0x000000000f0c7211 */ /* 0x000fe400078c10ff */
[----:B---3--:R-:W-:Y:S01]  /*95a0*/  ISETP.LT.AND P2, PT, R13, UR6, !P0 ;  /* 0x000000060d007c0c */ /* 0x008fe2000c741270 */
[----:B------:R-:W3:Y:S01]  /*95b0*/  LDCU UR6, c[0x0][0x39c] ;  /* 0x00007380ff0677ac */ /* 0x000ee20008000800 */
[----:B------:R-:W-:Y:S01]  /*95c0*/  LOP3.LUT R5, R3, 0x4c, RZ, 0xfc, !PT ;  /* 0x0000004c03057812 */ /* 0x000fe200078efcff */
[----:B------:R1:W-:Y:S01]  /*95d0*/  @P5 STG.E desc[UR20][R10.64], R82 ;  /* 0x000000520a005986 */ /* 0x0003e2000c101914 */
[----:B------:R-:W-:Y:S01]  /*95e0*/  LEA.HI.X.SX32 R13, R15, R2, 0x2, P6 ;  /* 0x000000020f0d7211 */ /* 0x000fe200030f16ff */
[C---:B------:R-:W-:Y:S01]  /*95f0*/  IMAD R15, R132.reuse, 0x2, R15 ;  /* 0x00000002840f7824 */ /* 0x040fe200078e020f */
[----:B--2---:R-:W-:Y:S01]  /*9600*/  ISETP.LT.AND P5, PT, R5, UR5, !P0 ;  /* 0x0000000505007c0c */ /* 0x004fe2000c7a1270 */
[----:B------:R-:W2:Y:S01]  /*9610*/  LDCU UR5, c[0x0][0x39c] ;  /* 0x00007380ff0577ac */ /* 0x000ea20008000800 */
[----:B-----5:R-:W-:Y:S01]  /*9620*/  LOP3.LUT R9, R3, 0x4e, RZ, 0xfc, !PT ;  /* 0x0000004e03097812 */ /* 0x020fe200078efcff */
[----:B------:R-:W-:Y:S01]  /*9630*/  IMAD R5, R132, 0x2, R15 ;  /* 0x0000000284057824 */ /* 0x000fe200078e020f */
[----:B------:R5:W-:Y:S01]  /*9640*/  @P4 STG.E desc[UR20][R12.64], R83 ;  /* 0x000000530c004986 */ /* 0x000be2000c101914 */
[----:B------:R-:W-:-:S03]  /*9650*/  LEA R6, P4, R15, R0, 0x2 ;  /* 0x000000000f067211 */ /* 0x000fc600078810ff */
[----:B------:R-:W-:Y:S02]  /*9660*/  LEA R8, P6, R5, R0, 0x2 ;  /* 0x0000000005087211 */ /* 0x000fe400078c10ff */
[-C--:B------:R-:W-:Y:S02]  /*9670*/  LEA.HI.X.SX32 R7, R15, R2.reuse, 0x2, P4 ;  /* 0x000000020f077211 */ /* 0x080fe400020f16ff */
[----:B-1----:R-:W-:Y:S01]  /*9680*/  ISETP.LT.AND P4, PT, R9, UR4, !P0 ;  /* 0x0000000409007c0c */ /* 0x002fe2000c781270 */
[----:B------:R-:W1:Y:S01]  /*9690*/  LDCU UR4, c[0x0][0x39c] ;  /* 0x00007380ff0477ac */ /* 0x000e620008000800 */
[----:B------:R-:W-:Y:S01]  /*96a0*/  LEA.HI.X.SX32 R9, R5, R2, 0x2, P6 ;  /* 0x0000000205097211 */ /* 0x000fe200030f16ff */
[C---:B------:R-:W-:Y:S01]  /*96b0*/  IMAD R5, R132.reuse, 0x2, R5 ;  /* 0x0000000284057824 */ /* 0x040fe200078e0205 */
[C---:B------:R-:W-:Y:S01]  /*96c0*/  LOP3.LUT R10, R3.reuse, 0x50, RZ, 0xfc, !PT ;  /* 0x00000050030a7812 */ /* 0x040fe200078efcff */
[----:B------:R4:W-:Y:S01]  /*96d0*/  @P3 STG.E desc[UR20][R6.64], R88 ;  /* 0x0000005806003986 */ /* 0x0009e2000c101914 */
[----:B-----5:R-:W-:Y:S01]  /*96e0*/  LOP3.LUT R12, R3, 0x52, RZ, 0xfc, !PT ;  /* 0x00000052030c7812 */ /* 0x020fe200078efcff */
[----:B------:R-:W-:Y:S01]  /*96f0*/  IMAD R13, R132, 0x2, R5 ;  /* 0x00000002840d7824 */ /* 0x000fe200078e0205 */
[----:B---3--:R-:W-:Y:S01]  /*9700*/  ISETP.LT.AND P3, PT, R10, UR6, !P0 ;  /* 0x000000060a007c0c */ /* 0x008fe2000c761270 */
[----:B------:R3:W-:Y:S01]  /*9710*/  @P2 STG.E desc[UR20][R8.64], R89 ;  /* 0x0000005908002986 */ /* 0x0007e2000c101914 */
[C---:B------:R-:W-:Y:S01]  /*9720*/  LEA R10, P2, R5.reuse, R0, 0x2 ;  /* 0x00000000050a7211 */ /* 0x040fe200078410ff */
[----:B------:R-:W5:Y:S03]  /*9730*/  LDCU UR6, c[0x0][0x39c] ;  /* 0x00007380ff0677ac */ /* 0x000f660008000800 */
[----:B------:R-:W-:Y:S01]  /*9740*/  LEA.HI.X.SX32 R11, R5, R2, 0x2, P2 ;  /* 0x00000002050b7211 */ /* 0x000fe200010f16ff */
[----:B------:R-:W-:Y:S01]  /*9750*/  IMAD R5, R132, 0x2, R13 ;  /* 0x0000000284057824 */ /* 0x000fe200078e020d */
[----:B--2---:R-:W-:Y:S01]  /*9760*/  ISETP.LT.AND P2, PT, R12, UR5, !P0 ;  /* 0x000000050c007c0c */ /* 0x004fe2000c741270 */
[----:B------:R-:W2:Y:S01]  /*9770*/  LDCU UR5, c[0x0][0x39c] ;  /* 0x00007380ff0577ac */ /* 0x000ea20008000800 */
[----:B----4-:R-:W-:Y:S01]  /*9780*/  LOP3.LUT R7, R3, 0x54, RZ, 0xfc, !PT ;  /* 0x0000005403077812 */ /* 0x010fe200078efcff */
[----:B------:R4:W-:Y:S01]  /*9790*/  @P5 STG.E desc[UR20][R10.64], R90 ;  /* 0x0000005a0a005986 */ /* 0x0009e2000c101914 */
[----:B------:R-:W-:Y:S01]  /*97a0*/  LEA R6, P6, R13, R0, 0x2 ;  /* 0x000000000d067211 */ /* 0x000fe200078c10ff */
[----:B------:R-:W-:Y:S01]  /*97b0*/  IMAD R15, R132, 0x2, R5 ;  /* 0x00000002840f7824 */ /* 0x000fe200078e0205 */
[----:B-1----:R-:W-:Y:S01]  /*97c0*/  ISETP.LT.AND P5, PT, R7, UR4, !P0 ;  /* 0x0000000407007c0c */ /* 0x002fe2000c7a1270 */
[----:B------:R-:W1:Y:S01]  /*97d0*/  LDCU UR4, c[0x0][0x39c] ;  /* 0x00007380ff0477ac */ /* 0x000e620008000800 */
[----:B------:R-:W-:-:S02]  /*97e0*/  LEA.HI.X.SX32 R7, R13, R2, 0x2, P6 ;  /* 0x000000020d077211 */ /* 0x000fc400030f16ff */
[----:B---3--:R-:W-:Y:S02]  /*97f0*/  LEA R8, P6, R5, R0, 0x2 ;  /* 0x0000000005087211 */ /* 0x008fe400078c10ff */
[----:B------:R-:W-:Y:S01]  /*9800*/  LOP3.LUT R13, R3, 0x56, RZ, 0xfc, !PT ;  /* 0x00000056030d7812 */ /* 0x000fe200078efcff */
[----:B------:R3:W-:Y:S01]  /*9810*/  @P4 STG.E desc[UR20][R6.64], R91 ;  /* 0x0000005b06004986 */ /* 0x0007e2000c101914 */
[----:B------:R-:W-:Y:S02]  /*9820*/  LEA.HI.X.SX32 R9, R5, R2, 0x2, P6 ;  /* 0x0000000205097211 */ /* 0x000fe400030f16ff */
[----:B------:R-:W-:Y:S02]  /*9830*/  LEA R12, P6, R15, R0, 0x2 ;  /* 0x000000000f0c7211 */ /* 0x000fe400078c10ff */
[----:B------:R-:W-:Y:S01]  /*9840*/  LOP3.LUT R5, R3, 0x58, RZ, 0xfc, !PT ;  /* 0x0000005803057812 */ /* 0x000fe200078efcff */
[----:B------:R1:W-:Y:S01]  /*9850*/  @P3 STG.E desc[UR20][R8.64], R96 ;  /* 0x0000006008003986 */ /* 0x0003e2000c101914 */
[----:B-----5:R-:W-:Y:S01]  /*9860*/  ISETP.LT.AND P4, PT, R13, UR6, !P0 ;  /* 0x000000060d007c0c */ /* 0x020fe2000c781270 */
[----:B------:R-:W5:Y:S01]  /*9870*/  LDCU UR6, c[0x0][0x39c] ;  /* 0x00007380ff0677ac */ /* 0x000f620008000800 */
[----:B------:R-:W-:Y:S01]  /*9880*/  LEA.HI.X.SX32 R13, R15, R2, 0x2, P6 ;  /* 0x000000020f0d7211 */ /* 0x000fe200030f16ff */
[C---:B------:R-:W-:Y:S01]  /*9890*/  IMAD R15, R132.reuse, 0x2, R15 ;  /* 0x00000002840f7824 */ /* 0x040fe200078e020f */
[----:B--2---:R-:W-:Y:S01]  /*98a0*/  ISETP.LT.AND P3, PT, R5, UR5, !P0 ;  /* 0x0000000505007c0c */ /* 0x004fe2000c761270 */
[----:B------:R-:W2:Y:S01]  /*98b0*/  LDCU UR5, c[0x0][0x39c] ;  /* 0x00007380ff0577ac */ /* 0x000ea20008000800 */
[----:B----4-:R-:W-:Y:S01]  /*98c0*/  LOP3.LUT R10, R3, 0x5a, RZ, 0xfc, !PT ;  /* 0x0000005a030a7812 */ /* 0x010fe200078efcff */
[----:B------:R-:W-:Y:S01]  /*98d0*/  IMAD R5, R132, 0x2, R15 ;  /* 0x0000000284057824 */ /* 0x000fe200078e020f */
[C---:B---3--:R-:W-:Y:S01]  /*98e0*/  LEA R6, P6, R15.reuse, R0, 0x2 ;  /* 0x000000000f067211 */ /* 0x048fe200078c10ff */
[----:B------:R3:W-:Y:S01]  /*98f0*/  @P2 STG.E desc[UR20][R12.64], R97 ;  /* 0x000000610c002986 */ /* 0x0007e2000c101914 */
[----:B-1----:R-:W-:Y:S01]  /*9900*/  ISETP.LT.AND P2, PT, R10, UR4, !P0 ;  /* 0x000000040a007c0c */ /* 0x002fe2000c741270 */
[----:B------:R-:W1:Y:S01]  /*9910*/  LDCU UR4, c[0x0][0x39c] ;  /* 0x00007380ff0477ac */ /* 0x000e620008000800 */
[----:B------:R-:W-:Y:S01]  /*9920*/  LEA.HI.X.SX32 R7, R15, R2, 0x2, P6 ;  /* 0x000000020f077211 */ /* 0x000fe200030f16ff */
[----:B------:R-:W-:Y:S01]  /*9930*/  IMAD R15, R132, 0x2, R5 ;  /* 0x00000002840f7824 */ /* 0x000fe200078e0205 */
[----:B------:R-:W-:-:S02]  /*9940*/  LEA R8, P6, R5, R0, 0x2 ;  /* 0x0000000005087211 */ /* 0x000fc400078c10ff */
[----:B------:R-:W-:Y:S01]  /*9950*/  LOP3.LUT R11, R3, 0x5c, RZ, 0xfc, !PT ;  /* 0x0000005c030b7812 */ /* 0x000fe200078efcff */
[----:B------:R4:W-:Y:S01]  /*9960*/  @P5 STG.E desc[UR20][R6.64], R98 ;  /* 0x0000006206005986 */ /* 0x0009e2000c101914 */
[----:B------:R-:W-:Y:S02]  /*9970*/  LEA.HI.X.SX32 R9, R5, R2, 0x2, P6 ;  /* 0x0000000205097211 */ /* 0x000fe400030f16ff */
[----:B------:R-:W-:Y:S02]  /*9980*/  LEA R10, P6, R15, R0, 0x2 ;  /* 0x000000000f0a7211 */ /* 0x000fe400078c10ff */
[----:B------:R-:W-:Y:S01]  /*9990*/  LOP3.LUT R5, R3, 0x5e, RZ, 0xfc, !PT ;  /* 0x0000005e03057812 */ /* 0x000fe200078efcff */
[----:B------:R1:W-:Y:S01]  /*99a0*/  @P4 STG.E desc[UR20][R8.64], R99 ;  /* 0x0000006308004986 */ /* 0x0003e2000c101914 */
[----:B--2---:R-:W-:Y:S01]  /*99b0*/  ISETP.LT.AND P5, PT, R11, UR5, !P0 ;  /* 0x000000050b007c0c */ /* 0x004fe2000c7a1270 */
[----:B------:R-:W2:Y:S01]  /*99c0*/  LDCU UR5, c[0x0][0x39c] ;  /* 0x00007380ff0577ac */ /* 0x000ea20008000800 */
[----:B------:R-:W-:Y:S01]  /*99d0*/  LEA.HI.X.SX32 R11, R15, R2, 0x2, P6 ;  /* 0x000000020f0b7211 */ /* 0x000fe200030f16ff */
[C---:B------:R-:W-:Y:S01]  /*99e0*/  IMAD R15, R132.reuse, 0x2, R15 ;  /* 0x00000002840f7824 */ /* 0x040fe200078e020f */
[----:B-----5:R-:W-:Y:S01]  /*99f0*/  ISETP.LT.AND P4, PT, R5, UR6, !P0 ;  /* 0x0000000605007c0c */ /* 0x020fe2000c781270 */
[----:B------:R-:W5:Y:S01]  /*9a00*/  LDCU UR6, c[0x0][0x39c] ;  /* 0x00007380ff0677ac */ /* 0x000f620008000800 */
[----:B---3--:R-:W-:Y:S01]  /*9a10*/  LOP3.LUT R12, R3, 0x60, RZ, 0xfc, !PT ;  /* 0x00000060030c7812 */ /* 0x008fe200078efcff */
[----:B------:R-:W-:Y:S01]  /*9a20*/  IMAD R5, R132, 0x2, R15 ;  /* 0x0000000284057824 */ /* 0x000fe200078e020f */
[C---:B----4-:R-:W-:Y:S01]  /*9a30*/  LEA R6, P6, R15.reuse, R0, 0x2 ;  /* 0x000000000f067211 */ /* 0x050fe200078c10ff */
[----:B------:R3:W-:Y:S01]  /*9a40*/  @P3 STG.E desc[UR20][R10.64], R104 ;  /* 0x000000680a003986 */ /* 0x0007e2000c101914 */
[----:B-1----:R-:W-:Y:S01]  /*9a50*/  ISETP.LT.AND P3, PT, R12, UR4, !P0 ;  /* 0x000000040c007c0c */ /* 0x002fe2000c761270 */
[----:B------:R-:W-:Y:S01]  /*9a60*/  IMAD R13, R132, 0x2, R5 ;  /* 0x00000002840d7824 */ /* 0x000fe200078e0205 */
[----:B------:R-:W-:Y:S01]  /*9a70*/  LEA.HI.X.SX32 R7, R15, R2, 0x2, P6 ;  /* 0x000000020f077211 */ /* 0x000fe200030f16ff */
[----:B------:R-:W1:Y:S01]  /*9a80*/  LDCU UR4, c[0x0][0x39c] ;  /* 0x00007380ff0477ac */ /* 0x000e620008000800 */
[----:B------:R-:W-:-:S02]  /*9a90*/  LEA R8, P6, R5, R0, 0x2 ;  /* 0x0000000005087211 */ /* 0x000fc400078c10ff */
[----:B------:R-:W-:Y:S01]  /*9aa0*/  LOP3.LUT R12, R3, 0x62, RZ, 0xfc, !PT ;  /* 0x00000062030c7812 */ /* 0x000fe200078efcff */
[----:B------:R-:W-:Y:S01]  /*9ab0*/  @P2 STG.E desc[UR20][R6.64], R105 ;  /* 0x0000006906002986 */ /* 0x000fe2000c101914 */
[----:B------:R-:W-:Y:S01]  /*9ac0*/  LEA.HI.X.SX32 R9, R5, R2, 0x2, P6 ;  /* 0x0000000205097211 */ /* 0x000fe200030f16ff */
[----:B------:R-:W-:Y:S01]  /*9ad0*/  IMAD R5, R132, 0x2, R13 ;  /* 0x0000000284057824 */ /* 0x000fe200078e020d */
[----:B--2---:R-:W-:Y:S01]  /*9ae0*/  ISETP.LT.AND P2, PT, R12, UR5, !P0 ;  /* 0x000000050c007c0c */ /* 0x004fe2000c741270 */
[----:B------:R-:W2:Y:S01]  /*9af0*/  LDCU UR5, c[0x0][0x39c] ;  /* 0x00007380ff0577ac */ /* 0x000ea20008000800 */
[C---:B---3--:R-:W-:Y:S01]  /*9b00*/  LEA R10, P6, R13.reuse, R0, 0x2 ;  /* 0x000000000d0a7211 */ /* 0x048fe200078c10ff */
[----:B------:R3:W-:Y:S01]  /*9b10*/  @P5 STG.E desc[UR20][R8.64], R106 ;  /* 0x0000006a08005986 */ /* 0x0007e2000c101914 */
[----:B-----5:R-:W-:Y:S01]  /*9b20*/  ISETP.LT.AND P5, PT, R14, UR6, !P0 ;  /* 0x000000060e007c0c */ /* 0x020fe2000c7a1270 */
[----:B------:R-:W4:Y:S01]  /*9b30*/  LDCU UR6, c[0x0][0x39c] ;  /* 0x00007380ff0677ac */ /* 0x000f220008000800 */
[----:B------:R-:W-:-:S02]  /*9b40*/  LEA.HI.X.SX32 R11, R13, R2, 0x2, P6 ;  /* 0x000000020d0b7211 */ /* 0x000fc400030f16ff */
[----:B------:R-:W-:Y:S02]  /*9b50*/  LEA R12, P6, R5, R0, 0x2 ;  /* 0x00000000050c7211 */ /* 0x000fe400078c10ff */
[----:B------:R-:W-:Y:S01]  /*9b60*/  LOP3.LUT R14, R3, 0x66, RZ, 0xfc, !PT ;  /* 0x00000066030e7812 */ /* 0x000fe200078efcff */
[----:B------:R-:W-:Y:S01]  /*9b70*/  @P4 STG.E desc[UR20][R10.64], R107 ;  /* 0x0000006b0a004986 */ /* 0x000fe2000c101914 */
[----:B------:R-:W-:Y:S01]  /*9b80*/  LEA.HI.X.SX32 R13, R5, R2, 0x2, P6 ;  /* 0x00000002050d7211 */ /* 0x000fe200030f16ff */
[----:B------:R-:W-:Y:S01]  /*9b90*/  IMAD R5, R132, 0x2, R5 ;  /* 0x0000000284057824 */ /* 0x000fe200078e0205 */
[----:B-1----:R-:W-:Y:S01]  /*9ba0*/  ISETP.LT.AND P4, PT, R14, UR4, !P0 ;  /* 0x000000040e007c0c */ /* 0x002fe2000c781270 */
[----:B------:R-:W1:Y:S01]  /*9bb0*/  LDCU UR4, c[0x0][0x39c] ;  /* 0x00007380ff0477ac */ /* 0x000e620008000800 */
[----:B---3--:R-:W-:Y:S01]  /*9bc0*/  LOP3.LUT R9, R3, 0x68, RZ, 0xfc, !PT ;  /* 0x0000006803097812 */ /* 0x008fe200078efcff */
[----:B------:R-:W-:Y:S01]  /*9bd0*/  IMAD R15, R132, 0x2, R5 ;  /* 0x00000002840f7824 */ /* 0x000fe200078e0205 */
[----:B------:R3:W-:Y:S01]  /*9be0*/  @P3 STG.E desc[UR20][R12.64], R112 ;  /* 0x000000700c003986 */ /* 0x0007e2000c101914 */
[----:B------:R-:W-:-:S02]  /*9bf0*/  LEA R6, P3, R5, R0, 0x2 ;  /* 0x0000000005067211 */ /* 0x000fc400078610ff */
[----:B------:R-:W-:Y:S02]  /*9c00*/  LOP3.LUT R14, R3, 0x98, RZ, 0xfc, !PT ;  /* 0x00000098030e7812 */ /* 0x000fe400078efcff */
[----:B------:R-:W-:Y:S02]  /*9c10*/  LEA R8, P6, R15, R0, 0x2 ;  /* 0x000000000f087211 */ /* 0x000fe400078c10ff */
[-C--:B------:R-:W-:Y:S02]  /*9c20*/  LEA.HI.X.SX32 R7, R5, R2.reuse, 0x2, P3 ;  /* 0x0000000205077211 */ /* 0x080fe400018f16ff */
[----:B--2---:R-:W-:Y:S01]  /*9c30*/  ISETP.LT.AND P3, PT, R9, UR5, !P0 ;  /* 0x0000000509007c0c */ /* 0x004fe2000c761270 */
[----:B------:R-:W2:Y:S01]  /*9c40*/  LDCU UR5, c[0x0][0x39c] ;  /* 0x00007380ff0577ac */ /* 0x000ea20008000800 */
[----:B------:R-:W-:Y:S01]  /*9c50*/  LEA.HI.X.SX32 R9, R15, R2, 0x2, P6 ;  /* 0x000000020f097211 */ /* 0x000fe200030f16ff */
[----:B------:R-:W-:Y:S01]  /*9c60*/  IMAD R15, R132, 0x2, R15 ;  /* 0x00000002840f7824 */ /* 0x000fe200078e020f */
[C---:B------:R-:W-:Y:S01]  /*9c70*/  LOP3.LUT R5, R3.reuse, 0x6a, RZ, 0xfc, !PT ;  /* 0x0000006a03057812 */ /* 0x040fe200078efcff */
[----:B------:R5:W-:Y:S01]  /*9c80*/  @P2 STG.E desc[UR20][R6.64], R113 ;  /* 0x0000007106002986 */ /* 0x000be2000c101914 */
[----:B---3--:R-:W-:-:S02]  /*9c90*/  LOP3.LUT R12, R3, 0x6c, RZ, 0xfc, !PT ;  /* 0x0000006c030c7812 */ /* 0x008fc400078efcff */
[----:B----4-:R-:W-:Y:S01]  /*9ca0*/  ISETP.LT.AND P2, PT, R5, UR6, !P0 ;  /* 0x0000000605007c0c */ /* 0x010fe2000c741270 */
[----:B------:R3:W-:Y:S01]  /*9cb0*/  @P5 STG.E desc[UR20][R8.64], R114 ;  /* 0x0000007208005986 */ /* 0x0007e2000c101914 */
[C---:B------:R-:W-:Y:S01]  /*9cc0*/  LEA R10, P5, R15.reuse, R0, 0x2 ;  /* 0x000000000f0a7211 */ /* 0x040fe200078a10ff */
[----:B------:R-:W4:Y:S01]  /*9cd0*/  LDCU UR6, c[0x0][0x39c] ;  /* 0x00007380ff0677ac */ /* 0x000f220008000800 */
[----:B------:R-:W-:Y:S02]  /*9ce0*/  IMAD R5, R132, 0x2, R15 ;  /* 0x0000000284057824 */ /* 0x000fe400078e020f */
[----:B------:R-:W-:Y:S02]  /*9cf0*/  LEA.HI.X.SX32 R11, R15, R2, 0x2, P5 ;  /* 0x000000020f0b7211 */ /* 0x000fe400028f16ff */
[----:B-1----:R-:W-:Y:S01]  /*9d00*/  ISETP.LT.AND P5, PT, R12, UR4, !P0 ;  /* 0x000000040c007c0c */ /* 0x002fe2000c7a1270 */
[----:B------:R-:W1:Y:S01]  /*9d10*/  LDCU UR4, c[0x0][0x39c] ;  /* 0x00007380ff0477ac */ /* 0x000e620008000800 */
[----:B-----5:R-:W-:Y:S01]  /*9d20*/  LOP3.LUT R7, R3, 0x6e, RZ, 0xfc, !PT ;  /* 0x0000006e03077812 */ /* 0x020fe200078efcff */
[----:B------:R5:W-:Y:S01]  /*9d30*/  @P4 STG.E desc[UR20][R10.64], R115 ;  /* 0x000000730a004986 */ /* 0x000be2000c101914 */
[----:B------:R-:W-:Y:S01]  /*9d40*/  LEA R6, P6, R5, R0, 0x2 ;  /* 0x0000000005067211 */ /* 0x000fe200078c10ff */
[C---:B---3--:R-:W-:Y:S01]  /*9d50*/  IMAD R9, R132.reuse, 0x2, R5 ;  /* 0x0000000284097824 */ /* 0x048fe200078e0205 */
[----:B--2---:R-:W-:Y:S01]  /*9d60*/  ISETP.LT.AND P4, PT, R7, UR5, !P0 ;  /* 0x0000000507007c0c */ /* 0x004fe2000c781270 */
[----:B------:R-:W2:Y:S01]  /*9d70*/  LDCU UR5, c[0x0][0x39c] ;  /* 0x00007380ff0577ac */ /* 0x000ea20008000800 */
[----:B------:R-:W-:Y:S01]  /*9d80*/  LEA.HI.X.SX32 R7, R5, R2, 0x2, P6 ;  /* 0x0000000205077211 */ /* 0x000fe200030f16ff */
[----:B------:R-:W-:Y:S01]  /*9d90*/  IMAD R5, R132, 0x2, R9 ;  /* 0x0000000284057824 */ /* 0x000fe200078e0209 */
[----:B------:R-:W-:-:S02]  /*9da0*/  LEA R8, P6, R9, R0, 0x2 ;  /* 0x0000000009087211 */ /* 0x000fc400078c10ff */
[----:B------:R-:W-:Y:S01]  /*9db0*/  LOP3.LUT R12, R3, 0x70, RZ, 0xfc, !PT ;  /* 0x00000070030c7812 */ /* 0x000fe200078efcff */
[----:B------:R3:W-:Y:S01]  /*9dc0*/  @P3 STG.E desc[UR20][R6.64], R120 ;  /* 0x0000007806003986 */ /* 0x0007e2000c101914 */
[----:B------:R-:W-:Y:S02]  /*9dd0*/  LEA.HI.X.SX32 R9, R9, R2, 0x2, P6 ;  /* 0x0000000209097211 */ /* 0x000fe400030f16ff */
[----:B----4-:R-:W-:Y:S01]  /*9de0*/  ISETP.LT.AND P3, PT, R12, UR6, !P0 ;  /* 0x000000060c007c0c */ /* 0x010fe2000c761270 */
[----:B------:R-:W4:Y:S01]  /*9df0*/  LDCU UR6, c[0x0][0x39c] ;  /* 0x00007380ff0677ac */ /* 0x000f220008000800 */
[----:B-----5:R-:W-:Y:S01]  /*9e00*/  LEA R10, P6, R5, R0, 0x2 ;  /* 0x00000000050a7211 */ /* 0x020fe200078c10ff */
[----:B------:R5:W-:Y:S01]  /*9e10*/  @P2 STG.E desc[UR20][R8.64], R121 ;  /* 0x0000007908002986 */ /* 0x000be2000c101914 */
[----:B------:R-:W-:Y:S02]  /*9e20*/  LOP3.LUT R12, R3, 0x72, RZ, 0xfc, !PT ;  /* 0x00000072030c7812 */ /* 0x000fe400078efcff */
[----:B------:R-:W-:Y:S01]  /*9e30*/  LEA.HI.X.SX32 R11, R5, R2, 0x2, P6 ;  /* 0x00000002050b7211 */ /* 0x000fe200030f16ff */
[----:B------:R-:W-:Y:S01]  /*9e40*/  IMAD R5, R132, 0x2, R5 ;  /* 0x0000000284057824 */ /* 0x000fe200078e0205 */
[----:B-1----:R-:W-:Y:S01]  /*9e50*/  ISETP.LT.AND P2, PT, R12, UR4, !P0 ;  /* 0x000000040c007c0c */ /* 0x002fe2000c741270 */
[----:B------:R-:W1:Y:S01]  /*9e60*/  LDCU UR4, c[0x0][0x39c] ;  /* 0x00007380ff0477ac */ /* 0x000e620008000800 */
[----:B------:R-:W-:Y:S01]  /*9e70*/  LOP3.LUT R12, R3, 0x74, RZ, 0xfc, !PT ;  /* 0x00000074030c7812 */ /* 0x000fe200078efcff */
[----:B------:R-:W-:Y:S01]  /*9e80*/  IMAD R13, R132, 0x2, R5 ;  /* 0x00000002840d7824 */ /* 0x000fe200078e0205 */
[C---:B---3--:R-:W-:Y:S01]  /*9e90*/  LEA R6, P6, R5.reuse, R0, 0x2 ;  /* 0x0000000005067211 */ /* 0x048fe200078c10ff */
[----:B------:R3:W-:Y:S01]  /*9ea0*/  @P5 STG.E desc[UR20][R10.64], R122 ;  /* 0x0000007a0a005986 */ /* 0x0007e2000c101914 */
[----:B--2---:R-:W-:Y:S01]  /*9eb0*/  ISETP.LT.AND P5, PT, R12, UR5, !P0 ;  /* 0x000000050c007c0c */ /* 0x004fe2000c7a1270 */
[----:B------:R-:W2:Y:S01]  /*9ec0*/  LDCU UR5, c[0x0][0x39c] ;  /* 0x00007380ff0577ac */ /* 0x000ea20008000800 */
[----:B------:R-:W-:Y:S01]  /*9ed0*/  LEA.HI.X.SX32 R7, R5, R2, 0x2, P6 ;  /* 0x0000000205077211 */ /* 0x000fe200030f16ff */
[----:B------:R-:W-:Y:S01]  /*9ee0*/  IMAD R5, R132, 0x2, R13 ;  /* 0x0000000284057824 */ /* 0x000fe200078e020d */
[----:B-----5:R-:W-:-:S02]  /*9ef0*/  LEA R8, P6, R13, R0, 0x2 ;  /* 0x000000000d087211 */ /* 0x020fc400078c10ff */
[----:B------:R-:W-:Y:S01]  /*9f00*/  LOP3.LUT R12, R3, 0x76, RZ, 0xfc, !PT ;  /* 0x00000076030c7812 */ /* 0x000fe200078efcff */
[----:B------:R5:W-:Y:S01]  /*9f10*/  @P4 STG.E desc[UR20][R6.64], R123 ;  /* 0x0000007b06004986 */ /* 0x000be2000c101914 */
[----:B------:R-:W-:Y:S02]  /*9f20*/  LEA.HI.X.SX32 R9, R13, R2, 0x2, P6 ;  /* 0x000000020d097211 */ /* 0x000fe400030f16ff */
[C---:B---3--:R-:W-:Y:S02]  /*9f30*/  LEA R10, P6, R5.reuse, R0, 0x2 ;  /* 0x00000000050a7211 */ /* 0x048fe400078c10ff */
[----:B-1----:R-:W-:Y:S01]  /*9f40*/  ISETP.LT.AND P4, PT, R12, UR4, !P0 ;  /* 0x000000040c007c0c */ /* 0x002fe2000c781270 */
[----:B------:R-:W1:Y:S01]  /*9f50*/  LDCU UR4, c[0x0][0x39c] ;  /* 0x00007380ff0477ac */ /* 0x000e620008000800 */
[----:B------:R-:W-:Y:S01]  /*9f60*/  LEA.HI.X.SX32 R11, R5, R2, 0x2, P6 ;  /* 0x00000002050b7211 */ /* 0x000fe200030f16ff */
[C---:B------:R-:W-:Y:S01]  /*9f70*/  IMAD R5, R132.reuse, 0x2, R5 ;  /* 0x0000000284057824 */ /* 0x040fe200078e0205 */
[C---:B------:R-:W-:Y:S01]  /*9f80*/  LOP3.LUT R12, R3.reuse, 0x78, RZ, 0xfc, !PT ;  /* 0x00000078030c7812 */ /* 0x040fe200078efcff */
[----:B------:R3:W-:Y:S02]  /*9f90*/  @P3 STG.E desc[UR20][R8.64], R108 ;  /* 0x0000006c08003986 */ /* 0x0007e4000c101914 */
[----:B------:R-:W-:Y:S01]  /*9fa0*/  IMAD R13, R132, 0x2, R5 ;  /* 0x00000002840d7824 */ /* 0x000fe200078e0205 */
[----:B----4-:R-:W-:Y:S01]  /*9fb0*/  ISETP.LT.AND P3, PT, R12, UR6, !P0 ;  /* 0x000000060c007c0c */ /* 0x010fe2000c761270 */
[----:B------:R-:W4:Y:S01]  /*9fc0*/  LDCU UR6, c[0x0][0x39c] ;  /* 0x00007380ff0677ac */ /* 0x000f220008000800 */
[----:B------:R-:W-:Y:S01]  /*9fd0*/  LOP3.LUT R12, R3, 0x7a, RZ, 0xfc, !PT ;  /* 0x0000007a030c7812 */ /* 0x000fe200078efcff */
[----:B------:R1:W-:Y:S01]  /*9fe0*/  @P2 STG.E desc[UR20][R10.64], R109 ;  /* 0x0000006d0a002986 */ /* 0x0003e2000c101914 */
[----:B-----5:R-:W-:-:S02]  /*9ff0*/  LEA R6, P6, R5, R0, 0x2 ;  /* 0x0000000005067211 */ /* 0x020fc400078c10ff */
[----:B--2---:R-:W-:Y:S01]  /*a000*/  ISETP.LT.AND P2, PT, R12, UR5, !P0 ;  /* 0x000000050c007c0c */ /* 0x004fe2000c741270 */
[----:B------:R-:W2:Y:S01]  /*a010*/  LDCU UR5, c[0x0][0x39c] ;  /* 0x00007380ff0577ac */ /* 0x000ea20008000800 */
[----:B------:R-:W-:Y:S01]  /*a020*/  LEA.HI.X.SX32 R7, R5, R2, 0x2, P6 ;  /* 0x0000000205077211 */ /* 0x000fe200030f16ff */
[C---:B------:R-:W-:Y:S01]  /*a030*/  IMAD R5, R132.reuse, 0x2, R13 ;  /* 0x0000000284057824 */ /* 0x040fe200078e020d */
[----:B---3--:R-:W-:Y:S02]  /*a040*/  LEA R8, P6, R13, R0, 0x2 ;  /* 0x000000000d087211 */ /* 0x008fe400078c10ff */
[----:B------:R-:W-:Y:S01]  /*a050*/  LOP3.LUT R12, R3, 0x7c, RZ, 0xfc, !PT ;  /* 0x0000007c030c7812 */ /* 0x000fe200078efcff */
[----:B------:R-:W-:Y:S01]  /*a060*/  IMAD R15, R132, 0x2, R5 ;  /* 0x00000002840f7824 */ /* 0x000fe200078e0205 */
[----:B------:R-:W-:Y:S01]  /*a070*/  LEA.HI.X.SX32 R9, R13, R2, 0x2, P6 ;  /* 0x000000020d097211 */ /* 0x000fe200030f16ff */
[----:B------:R-:W-:Y:S01]  /*a080*/  @P5 STG.E desc[UR20][R6.64], R110 ;  /* 0x0000006e06005986 */ /* 0x000fe2000c101914 */
[----:B-1----:R-:W-:-:S02]  /*a090*/  LEA R10, P6, R5, R0, 0x2 ;  /* 0x00000000050a7211 */ /* 0x002fc400078c10ff */
[----:B------:R-:W-:Y:S01]  /*a0a0*/  ISETP.LT.AND P5, PT, R12, UR4, !P0 ;  /* 0x000000040c007c0c */ /* 0x000fe2000c7a1270 */
[----:B------:R-:W1:Y:S01]  /*a0b0*/  LDCU UR4, c[0x0][0x39c] ;  /* 0x00007380ff0477ac */ /* 0x000e620008000800 */
[----:B------:R-:W-:Y:S01]  /*a0c0*/  LOP3.LUT R13, R3, 0x7e, RZ, 0xfc, !PT ;  /* 0x0000007e030d7812 */ /* 0x000fe200078efcff */
[----:B------:R3:W-:Y:S01]  /*a0d0*/  @P4 STG.E desc[UR20][R8.64], R111 ;  /* 0x0000006f08004986 */ /* 0x0007e2000c101914 */
[----:B------:R-:W-:Y:S02]  /*a0e0*/  LEA.HI.X.SX32 R11, R5, R2, 0x2, P6 ;  /* 0x00000002050b7211 */ /* 0x000fe400030f16ff */
[----:B------:R-:W-:Y:S02]  /*a0f0*/  LEA R12, P6, R15, R0, 0x2 ;  /* 0x000000000f0c7211 */ /* 0x000fe400078c10ff */
[----:B----4-:R-:W-:Y:S01]  /*a100*/  ISETP.LT.AND P4, PT, R13, UR6, !P0 ;  /* 0x000000060d007c0c */ /* 0x010fe2000c781270 */
[----:B------:R-:W4:Y:S01]  /*a110*/  LDCU UR6, c[0x0][0x39c] ;  /* 0x00007380ff0677ac */ /* 0x000f220008000800 */
[----:B------:R-:W-:Y:S01]  /*a120*/  LOP3.LUT R5, R3, 0x80, RZ, 0xfc, !PT ;  /* 0x0000008003057812 */ /* 0x000fe200078efcff */
[----:B------:R5:W-:Y:S01]  /*a130*/  @P3 STG.E desc[UR20][R10.64], R24 ;  /* 0x000000180a003986 */ /* 0x000be2000c101914 */
[----:B------:R-:W-:Y:S01]  /*a140*/  LEA.HI.X.SX32 R13, R15, R2, 0x2, P6 ;  /* 0x000000020f0d7211 */ /* 0x000fe200030f16ff */
[C---:B------:R-:W-:Y:S01]  /*a150*/  IMAD R15, R132.reuse, 0x2, R15 ;  /* 0x00000002840f7824 */ /* 0x040fe200078e020f */
[----:B--2---:R-:W-:Y:S01]  /*a160*/  ISETP.LT.AND P3, PT, R5, UR5, !P0 ;  /* 0x0000000505007c0c */ /* 0x004fe2000c761270 */
[----:B------:R-:W2:Y:S01]  /*a170*/  LDCU UR5, c[0x0][0x39c] ;  /* 0x00007380ff0577ac */ /* 0x000ea20008000800 */
[----:B---3--:R-:W-:Y:S01]  /*a180*/  LOP3.LUT R9, R3, 0x82, RZ, 0xfc, !PT ;  /* 0x0000008203097812 */ /* 0x008fe200078efcff */
        /* <DEDUP_REMOVED lines=9> */
[C---:B-----5:R-:W-:Y:S01]  /*a220*/  LOP3.LUT R10, R3.reuse, 0x84, RZ, 0xfc, !PT ;  /* 0x00000084030a7812 */ /* 0x060fe200078efcff */
[----:B------:R5:W-:Y:S01]  /*a230*/  @P5 STG.E desc[UR20][R6.64], R26 ;  /* 0x0000001a06005986 */ /* 0x000be2000c101914 */
[----:B---3--:R-:W-:Y:S01]  /*a240*/  LOP3.LUT R12, R3, 0x86, RZ, 0xfc, !PT ;  /* 0x00000086030c7812 */ /* 0x008fe200078efcff */
[----:B------:R-:W-:Y:S01]  /*a250*/  IMAD R13, R132, 0x2, R5 ;  /* 0x00000002840d7824 */ /* 0x000fe200078e0205 */
[----:B----4-:R-:W-:Y:S01]  /*a260*/  ISETP.LT.AND P5, PT, R10, UR6, !P0 ;  /* 0x000000060a007c0c */ /* 0x010fe2000c7a1270 */
[----:B------:R3:W-:Y:S01]  /*a270*/  @P4 STG.E desc[UR20][R8.64], R27 ;  /* 0x0000001b08004986 */ /* 0x0007e2000c101914 */
[C---:B------:R-:W-:Y:S01]  /*a280*/  LEA R10, P4, R5.reuse, R0, 0x2 ;  /* 0x00000000050a7211 */ /* 0x040fe200078810ff */
[----:B------:R-:W4:Y:S02]  /*a290*/  LDCU UR6, c[0x0][0x39c] ;  /* 0x00007380ff0677ac */ /* 0x000f240008000800 */
[----:B------:R-:W4:Y:S01]  /*a2a0*/  LDS.128 R24, [R4+0x1000] ;  /* 0x0010000004187984 */ /* 0x000f220000000c00 */
[----:B------:R-:W-:Y:S01]  /*a2b0*/  LEA.HI.X.SX32 R11, R5, R2, 0x2, P4 ;  /* 0x00000002050b7211 */ /* 0x000fe200020f16ff */
[----:B------:R-:W-:Y:S01]  /*a2c0*/  IMAD R5, R132, 0x2, R13 ;  /* 0x0000000284057824 */ /* 0x000fe200078e020d */
[----:B--2---:R-:W-:Y:S01]  /*a2d0*/  ISETP.LT.AND P4, PT, R12, UR5, !P0 ;  /* 0x000000050c007c0c */ /* 0x004fe2000c781270 */
[----:B------:R-:W2:Y:S01]  /*a2e0*/  LDCU UR5, c[0x0][0x39c] ;  /* 0x00007380ff0577ac */ /* 0x000ea20008000800 */
[----:B-----5:R-:W-:Y:S01]  /*a2f0*/  LOP3.LUT R7, R3, 0x88, RZ, 0xfc, !PT ;  /* 0x0000008803077812 */ /* 0x020fe200078efcff */
        /* <DEDUP_REMOVED lines=12> */
[----:B------:R4:W-:Y:S02]  /*a3c0*/  @P5 STG.E desc[UR20][R8.64], R18 ;  /* 0x0000001208005986 */ /* 0x0009e4000c101914 */
[----:B----4-:R-:W-:Y:S01]  /*a3d0*/  ISETP.LT.AND P2, PT, R13, UR6, !P0 ;  /* 0x000000060d007c0c */ /* 0x010fe2000c741270 */
[----:B------:R-:W4:Y:S01]  /*a3e0*/  LDCU UR6, c[0x0][0x39c] ;  /* 0x00007380ff0677ac */ /* 0x000f220008000800 */
[----:B------:R-:W-:Y:S01]  /*a3f0*/  LEA.HI.X.SX32 R13, R15, R2, 0x2, P6 ;  /* 0x000000020f0d7211 */ /* 0x000fe200030f16ff */
[C---:B------:R-:W-:Y:S01]  /*a400*/  IMAD R15, R132.reuse, 0x2, R15 ;  /* 0x00000002840f7824 */ /* 0x040fe200078e020f */
[----:B--2---:R-:W-:Y:S01]  /*a410*/  ISETP.LT.AND P5, PT, R5, UR5, !P0 ;  /* 0x0000000505007c0c */ /* 0x004fe2000c7a1270 */
[----:B------:R-:W2:Y:S01]  /*a420*/  LDCU UR5, c[0x0][0x39c] ;  /* 0x00007380ff0577ac */ /* 0x000ea20008000800 */
[----:B-----5:R-:W-:Y:S01]  /*a430*/  LOP3.LUT R10, R3, 0x8e, RZ, 0xfc, !PT ;  /* 0x0000008e030a7812 */ /* 0x020fe200078efcff */
        /* <DEDUP_REMOVED lines=18> */
[----:B----4-:R-:W-:Y:S01]  /*a560*/  ISETP.LT.AND P2, PT, R5, UR6, !P0 ;  /* 0x0000000605007c0c */ /* 0x010fe2000c741270 */
[----:B------:R-:W4:Y:S01]  /*a570*/  LDCU UR6, c[0x0][0x39c] ;  /* 0x00007380ff0677ac */ /* 0x000f220008000800 */
[----:B---3--:R-:W-:Y:S01]  /*a580*/  LOP3.LUT R12, R3, 0x94, RZ, 0xfc, !PT ;  /* 0x00000094030c7812 */ /* 0x008fe200078efcff */
[----:B------:R-:W-:Y:S01]  /*a590*/  IMAD R5, R132, 0x2, R15 ;  /* 0x0000000284057824 */ /* 0x000fe200078e020f */
[C---:B-----5:R-:W-:Y:S01]  /*a5a0*/  LEA R6, P6, R15.reuse, R0, 0x2 ;  /* 0x000000000f067211 */ /* 0x060fe200078c10ff */
        /* <DEDUP_REMOVED lines=14> */
[----:B----4-:R-:W-:Y:S01]  /*a690*/  ISETP.LT.AND P3, PT, R14, UR6, !P0 ;  /* 0x000000060e007c0c */ /* 0x010fe2000c761270 */
        /* <DEDUP_REMOVED lines=20> */
[----:B------:R5:W-:Y:S01]  /*a7e0*/  @P4 STG.E desc[UR20][R6.64], R35 ;  /* 0x0000002306004986 */ /* 0x000be2000c101914 */
[----:B------:R-:W-:-:S02]  /*a7f0*/  LOP3.LUT R5, R3, 0x9e, RZ, 0xfc, !PT ;  /* 0x0000009e03057812 */ /* 0x000fc400078efcff */
[----:B---3--:R-:W-:Y:S01]  /*a800*/  LOP3.LUT R12, R3, 0xa0, RZ, 0xfc, !PT ;  /* 0x000000a0030c7812 */ /* 0x008fe200078efcff */
[----:B------:R3:W-:Y:S01]  /*a810*/  @P3 STG.E desc[UR20][R8.64], R28 ;  /* 0x0000001c08003986 */ /* 0x0007e2000c101914 */
[----:B------:R-:W-:Y:S02]  /*a820*/  LEA R10, P3, R15, R0, 0x2 ;  /* 0x000000000f0a7211 */ /* 0x000fe400078610ff */
[----:B----4-:R-:W-:Y:S01]  /*a830*/  ISETP.LT.AND P4, PT, R5, UR6, !P0 ;  /* 0x0000000605007c0c */ /* 0x010fe2000c781270 */
[----:B------:R-:W4:Y:S01]  /*a840*/  LDCU UR6, c[0x0][0x39c] ;  /* 0x00007380ff0677ac */ /* 0x000f220008000800 */
[----:B------:R-:W-:Y:S01]  /*a850*/  IMAD R5, R132, 0x2, R15 ;  /* 0x0000000284057824 */ /* 0x000fe200078e020f */
        /* <DEDUP_REMOVED lines=15> */
[----:B------:R-:W-:Y:S02]  /*a950*/  LEA R12, P6, R5, R0, 0x2 ;  /* 0x00000000050c7211 */ /* 0x000fe400078c10ff */
[----:B-----5:R-:W-:Y:S01]  /*a960*/  LOP3.LUT R10, R3, 0xa6, RZ, 0xfc, !PT ;  /* 0x000000a6030a7812 */ /* 0x020fe200078efcff */
[----:B------:R5:W-:Y:S01]  /*a970*/  @P4 STG.E desc[UR20][R8.64], R31 ;  /* 0x0000001f08004986 */ /* 0x000be2000c101914 */
[----:B----4-:R-:W-:Y:S01]  /*a980*/  ISETP.LT.AND P5, PT, R13, UR6, !P0 ;  /* 0x000000060d007c0c */ /* 0x010fe2000c7a1270 */
[----:B------:R-:W4:Y:S01]  /*a990*/  LDCU UR6, c[0x0][0x39c] ;  /* 0x00007380ff0677ac */ /* 0x000f220008000800 */
        /* <DEDUP_REMOVED lines=16> */
[----:B------:R-:W-:Y:S02]  /*aaa0*/  LEA R10, P6, R5, R0, 0x2 ;  /* 0x00000000050a7211 */ /* 0x000fe400078c10ff */
[----:B---3--:R-:W-:Y:S01]  /*aab0*/  LOP3.LUT R12, R3, 0xac, RZ, 0xfc, !PT ;  /* 0x000000ac030c7812 */ /* 0x008fe200078efcff */
[----:B------:R3:W-:Y:S01]  /*aac0*/  @P5 STG.E desc[UR20][R8.64], R38 ;  /* 0x0000002608005986 */ /* 0x0007e2000c101914 */
[----:B-1----:R-:W-:Y:S01]  /*aad0*/  ISETP.LT.AND P2, PT, R14, UR4, !P0 ;  /* 0x000000040e007c0c */ /* 0x002fe2000c741270 */
[----:B------:R-:W1:Y:S01]  /*aae0*/  LDCU UR4, c[0x0][0x39c] ;  /* 0x00007380ff0477ac */ /* 0x000e620008000800 */
[----:B------:R-:W-:Y:S01]  /*aaf0*/  LEA.HI.X.SX32 R11, R5, R2, 0x2, P6 ;  /* 0x00000002050b7211 */ /* 0x000fe200030f16ff */
[----:B------:R-:W-:Y:S01]  /*ab00*/  IMAD R5, R132, 0x2, R5 ;  /* 0x0000000284057824 */ /* 0x000fe200078e0205 */
[----:B----4-:R-:W-:Y:S01]  /*ab10*/  ISETP.LT.AND P5, PT, R12, UR6, !P0 ;  /* 0x000000060c007c0c */ /* 0x010fe2000c7a1270 */
[----:B------:R-:W4:Y:S01]  /*ab20*/  LDCU UR6, c[0x0][0x39c] ;  /* 0x00007380ff0677ac */ /* 0x000f220008000800 */
        /* <DEDUP_REMOVED lines=8> */
[----:B---3--:R-:W-:-:S02]  /*abb0*/  LEA R8, P6, R13, R0, 0x2 ;  /* 0x000000000d087211 */ /* 0x008fc400078c10ff */
[----:B------:R-:W-:Y:S01]  /*abc0*/  LOP3.LUT R12, R3, 0xb0, RZ, 0xfc, !PT ;  /* 0x000000b0030c7812 */ /* 0x000fe200078efcff */
[----:B------:R-:W-:Y:S01]  /*abd0*/  IMAD R15, R132, 0x2, R5 ;  /* 0x00000002840f7824 */ /* 0x000fe200078e0205 */
[----:B------:R-:W-:Y:S01]  /*abe0*/  LEA.HI.X.SX32 R9, R13, R2, 0x2, P6 ;  /* 0x000000020d097211 */ /* 0x000fe200030f16ff */
[----:B------:R-:W-:Y:S01]  /*abf0*/  @P3 STG.E desc[UR20][R6.64], R56 ;  /* 0x0000003806003986 */ /* 0x000fe2000c101914 */
[----:B-1----:R-:W-:Y:S01]  /*ac00*/  ISETP.LT.AND P3, PT, R12, UR4, !P0 ;  /* 0x000000040c007c0c */ /* 0x002fe2000c761270 */
[----:B------:R-:W1:Y:S01]  /*ac10*/  LDCU UR4, c[0x0][0x39c] ;  /* 0x00007380ff0477ac */ /* 0x000e620008000800 */
[----:B-----5:R-:W-:Y:S01]  /*ac20*/  LEA R10, P6, R5, R0, 0x2 ;  /* 0x00000000050a7211 */ /* 0x020fe200078c10ff */
[----:B------:R3:W-:Y:S01]  /*ac30*/  @P2 STG.E desc[UR20][R8.64], R57 ;  /* 0x0000003908002986 */ /* 0x0007e2000c101914 */
[----:B------:R-:W-:Y:S02]  /*ac40*/  LOP3.LUT R13, R3, 0xb2, RZ, 0xfc, !PT ;  /* 0x000000b2030d7812 */ /* 0x000fe400078efcff */
[----:B------:R-:W-:-:S02]  /*ac50*/  LEA.HI.X.SX32 R11, R5, R2, 0x2, P6 ;  /* 0x00000002050b7211 */ /* 0x000fc400030f16ff */
        /* <DEDUP_REMOVED lines=12> */
[----:B------:R-:W-:-:S02]  /*ad20*/  LEA R6, P4, R15, R0, 0x2 ;  /* 0x000000000f067211 */ /* 0x000fc400078810ff */
[----:B------:R-:W-:Y:S02]  /*ad30*/  LOP3.LUT R14, R3, 0xcc, RZ, 0xfc, !PT ;  /* 0x000000cc030e7812 */ /* 0x000fe400078efcff */
        /* <DEDUP_REMOVED lines=13> */
[----:B------:R-:W4:Y:S03]  /*ae10*/  LDCU UR6, c[0x0][0x39c] ;  /* 0x00007380ff0677ac */ /* 0x000f260008000800 */
        /* <DEDUP_REMOVED lines=123> */
[----:B-----5:R-:W-:-:S03]  /*b5d0*/  LEA R8, P6, R11, R0, 0x2 ;  /* 0x000000000b087211 */ /* 0x020fc600078c10ff */
        /* <DEDUP_REMOVED lines=63> */
[----:B------:R-:W-:-:S02]  /*b9d0*/  LEA R6, P6, R13, R0, 0x2 ;  /* 0x000000000d067211 */ /* 0x000fc400078c10ff */
[----:B-1----:R-:W-:Y:S01]  /*b9e0*/  ISETP.LT.AND P3, PT, R7, UR4, !P0 ;  /* 0x0000000407007c0c */ /* 0x002fe2000c761270 */
[----:B------:R-:W1:Y:S01]  /*b9f0*/  LDCU UR4, c[0x0][0x39c] ;  /* 0x00007380ff0477ac */ /* 0x000e620008000800 */
[----:B------:R-:W-:Y:S01]  /*ba00*/  LEA.HI.X.SX32 R7, R13, R2, 0x2, P6 ;  /* 0x000000020d077211 */ /* 0x000fe200030f16ff */
[----:B------:R-:W-:Y:S01]  /*ba10*/  IMAD R13, R132, 0x2, R5 ;  /* 0x00000002840d7824 */ /* 0x000fe200078e0205 */
[----:B---3--:R-:W-:Y:S02]  /*ba20*/  LEA R8, P6, R5, R0, 0x2 ;  /* 0x0000000005087211 */ /* 0x008fe400078c10ff */
[----:B------:R-:W-:Y:S01]  /*ba30*/  LOP3.LUT R12, R3, 0xf2, RZ, 0xfc, !PT ;  /* 0x000000f2030c7812 */ /* 0x000fe200078efcff */
[----:B------:R3:W-:Y:S01]  /*ba40*/  @P2 STG.E desc[UR20][R6.64], R117 ;  /* 0x0000007506002986 */ /* 0x0007e2000c101914 */
[----:B------:R-:W-:Y:S02]  /*ba50*/  LEA.HI.X.SX32 R9, R5, R2, 0x2, P6 ;  /* 0x0000000205097211 */ /* 0x000fe400030f16ff */
[----:B------:R-:W-:-:S02]  /*ba60*/  LOP3.LUT R5, R3, 0xf4, RZ, 0xfc, !PT ;  /* 0x000000f403057812 */ /* 0x000fc400078efcff */
[----:B-----5:R-:W-:Y:S01]  /*ba70*/  LEA R10, P6, R13, R0, 0x2 ;  /* 0x000000000d0a7211 */ /* 0x020fe200078c10ff */
[----:B------:R5:W-:Y:S01]  /*ba80*/  @P5 STG.E desc[UR20][R8.64], R118 ;  /* 0x0000007608005986 */ /* 0x000be2000c101914 */
[----:B--2---:R-:W-:Y:S01]  /*ba90*/  ISETP.LT.AND P5, PT, R5, UR5, !P0 ;  /* 0x0000000505007c0c */ /* 0x004fe2000c7a1270 */
[----:B------:R-:W2:Y:S01]  /*baa0*/  LDCU UR5, c[0x0][0x39c] ;  /* 0x00007380ff0577ac */ /* 0x000ea20008000800 */
[----:B------:R-:W-:Y:S01]  /*bab0*/  LEA.HI.X.SX32 R11, R13, R2, 0x2, P6 ;  /* 0x000000020d0b7211 */ /* 0x000fe200030f16ff */
[----:B------:R-:W-:Y:S01]  /*bac0*/  IMAD R13, R132, 0x2, R13 ;  /* 0x00000002840d7824 */ /* 0x000fe200078e020d */
[----:B------:R-:W-:Y:S02]  /*bad0*/  LOP3.LUT R5, R3, 0xf6, RZ, 0xfc, !PT ;  /* 0x000000f603057812 */ /* 0x000fe400078efcff */
[----:B----4-:R-:W-:Y:S01]  /*bae0*/  ISETP.LT.AND P2, PT, R12, UR6, !P0 ;  /* 0x000000060c007c0c */ /* 0x010fe2000c741270 */
[----:B------:R4:W-:Y:S01]  /*baf0*/  @P4 STG.E desc[UR20][R10.64], R119 ;  /* 0x000000770a004986 */ /* 0x0009e2000c101914 */
[----:B---3--:R-:W-:-:S02]  /*bb00*/  LEA R6, P6, R13, R0, 0x2 ;  /* 0x000000000d067211 */ /* 0x008fc400078c10ff */
[----:B-1----:R-:W-:Y:S01]  /*bb10*/  ISETP.LT.AND P4, PT, R5, UR4, !P0 ;  /* 0x0000000405007c0c */ /* 0x002fe2000c781270 */
[C---:B------:R-:W-:Y:S01]  /*bb20*/  IMAD R5, R132.reuse, 0x2, R13 ;  /* 0x0000000284057824 */ /* 0x040fe200078e020d */
[----:B------:R-:W-:Y:S01]  /*bb30*/  LEA.HI.X.SX32 R7, R13, R2, 0x2, P6 ;  /* 0x000000020d077211 */ /* 0x000fe200030f16ff */
[----:B------:R-:W1:Y:S01]  /*bb40*/  LDCU UR4, c[0x0][0x39c] ;  /* 0x00007380ff0477ac */ /* 0x000e620008000800 */
[----:B------:R-:W-:Y:S01]  /*bb50*/  LOP3.LUT R12, R3, 0xf8, RZ, 0xfc, !PT ;  /* 0x000000f8030c7812 */ /* 0x000fe200078efcff */
[C---:B------:R-:W-:Y:S01]  /*bb60*/  IMAD R13, R132.reuse, 0x2, R5 ;  /* 0x00000002840d7824 */ /* 0x040fe200078e0205 */
[----:B-----5:R-:W-:Y:S01]  /*bb70*/  LEA R8, P6, R5, R0, 0x2 ;  /* 0x0000000005087211 */ /* 0x020fe200078c10ff */
[----:B------:R3:W-:Y:S01]  /*bb80*/  @P3 STG.E desc[UR20][R6.64], R128 ;  /* 0x0000008006003986 */ /* 0x0007e2000c101914 */
[----:B------:R-:W-:Y:S01]  /*bb90*/  LOP3.LUT R3, R3, 0xfc, RZ, 0xfc, !PT ;  /* 0x000000fc03037812 */ /* 0x000fe200078efcff */
[----:B------:R-:W-:Y:S01]  /*bba0*/  IMAD R15, R132, 0x2, R13 ;  /* 0x00000002840f7824 */ /* 0x000fe200078e020d */
[----:B--2---:R-:W-:Y:S01]  /*bbb0*/  ISETP.LT.AND P3, PT, R12, UR5, !P0 ;  /* 0x000000050c007c0c */ /* 0x004fe2000c761270 */
[----:B------:R-:W2:Y:S01]  /*bbc0*/  LDCU UR5, c[0x0][0x39c] ;  /* 0x00007380ff0577ac */ /* 0x000ea20008000800 */
[----:B------:R-:W-:Y:S01]  /*bbd0*/  LEA.HI.X.SX32 R9, R5, R2, 0x2, P6 ;  /* 0x0000000205097211 */ /* 0x000fe200030f16ff */
[----:B------:R-:W-:Y:S01]  /*bbe0*/  IMAD R17, R132, 0x2, R15 ;  /* 0x0000000284117824 */ /* 0x000fe200078e020f */
[----:B----4-:R-:W-:-:S03]  /*bbf0*/  LEA R10, P6, R15, R0, 0x2 ;  /* 0x000000000f0a7211 */ /* 0x010fc600078c10ff */
[C---:B------:R-:W-:Y:S01]  /*bc00*/  IMAD R19, R132.reuse, 0x2, R17 ;  /* 0x0000000284137824 */ /* 0x040fe200078e0211 */
[----:B------:R4:W-:Y:S01]  /*bc10*/  @P2 STG.E desc[UR20][R8.64], R129 ;  /* 0x0000008108002986 */ /* 0x0009e2000c101914 */
[----:B------:R-:W-:Y:S02]  /*bc20*/  LEA R4, P2, R13, R0, 0x2 ;  /* 0x000000000d047211 */ /* 0x000fe400078410ff */
[C---:B------:R-:W-:Y:S01]  /*bc30*/  IMAD R21, R132.reuse, 0x2, R19 ;  /* 0x0000000284157824 */ /* 0x040fe200078e0213 */
[-C--:B------:R-:W-:Y:S02]  /*bc40*/  LEA.HI.X.SX32 R11, R15, R2.reuse, 0x2, P6 ;  /* 0x000000020f0b7211 */ /* 0x080fe400030f16ff */
[----:B------:R-:W-:Y:S01]  /*bc50*/  LEA.HI.X.SX32 R5, R13, R2, 0x2, P2 ;  /* 0x000000020d057211 */ /* 0x000fe200010f16ff */
[----:B------:R-:W-:Y:S01]  /*bc60*/  IMAD R15, R132, 0x2, R21 ;  /* 0x00000002840f7824 */ /* 0x000fe200078e0215 */
[-C--:B---3--:R-:W-:Y:S02]  /*bc70*/  LEA R6, P6, R17, R0.reuse, 0x2 ;  /* 0x0000000011067211 */ /* 0x088fe400078c10ff */
[----:B------:R-:W-:Y:S01]  /*bc80*/  LEA R12, P2, R19, R0, 0x2 ;  /* 0x00000000130c7211 */ /* 0x000fe200078410ff */
[----:B------:R3:W-:Y:S01]  /*bc90*/  @P5 STG.E desc[UR20][R4.64], R130 ;  /* 0x0000008204005986 */ /* 0x0007e2000c101914 */
[----:B------:R-:W-:-:S02]  /*bca0*/  LEA.HI.X.SX32 R7, R17, R2, 0x2, P6 ;  /* 0x0000000211077211 */ /* 0x000fc400030f16ff */
[----:B------:R-:W-:Y:S01]  /*bcb0*/  LEA.HI.X.SX32 R13, R19, R2, 0x2, P2 ;  /* 0x00000002130d7211 */ /* 0x000fe200010f16ff */
[----:B------:R3:W-:Y:S01]  /*bcc0*/  @P4 STG.E desc[UR20][R10.64], R131 ;  /* 0x000000830a004986 */ /* 0x0007e2000c101914 */
[----:B------:R-:W-:Y:S02]  /*bcd0*/  LEA R14, P6, R15, R0, 0x2 ;  /* 0x000000000f0e7211 */ /* 0x000fe400078c10ff */
[----:B-1----:R-:W-:Y:S01]  /*bce0*/  ISETP.LT.AND P2, PT, R16, UR4, !P0 ;  /* 0x0000000410007c0c */ /* 0x002fe2000c741270 */
[----:B------:R3:W-:Y:S01]  /*bcf0*/  @P3 STG.E desc[UR20][R6.64], R24 ;  /* 0x0000001806003986 */ /* 0x0007e2000c101914 */
[----:B--2---:R-:W-:Y:S02]  /*bd00*/  ISETP.LT.AND P0, PT, R3, UR5, !P0 ;  /* 0x0000000503007c0c */ /* 0x004fe4000c701270 */
[----:B------:R-:W-:Y:S02]  /*bd10*/  LEA.HI.X.SX32 R15, R15, R2, 0x2, P6 ;  /* 0x000000020f0f7211 */ /* 0x000fe400030f16ff */
[----:B----4-:R-:W-:-:S04]  /*bd20*/  LEA R8, P6, R21, R0, 0x2 ;  /* 0x0000000015087211 */ /* 0x010fc800078c10ff */
[----:B------:R-:W-:-:S03]  /*bd30*/  LEA.HI.X.SX32 R9, R21, R2, 0x2, P6 ;  /* 0x0000000215097211 */ /* 0x000fc600030f16ff */
[----:B------:R3:W-:Y:S04]  /*bd40*/  @P2 STG.E desc[UR20][R12.64], R25 ;  /* 0x000000190c002986 */ /* 0x0007e8000c101914 */
[----:B------:R3:W-:Y:S04]  /*bd50*/  @P0 STG.E desc[UR20][R8.64], R26 ;  /* 0x0000001a08000986 */ /* 0x0007e8000c101914 */
[----:B------:R3:W-:Y:S01]  /*bd60*/  @P1 STG.E desc[UR20][R14.64], R27 ;  /* 0x0000001b0e001986 */ /* 0x0007e2000c101914 */
[----:B------:R-:W-:Y:S06]  /*bd70*/  BAR.SYNC.DEFER_BLOCKING 0x0 ;  /* 0x0000000000007b1d */ /* 0x000fec0000010000 */
[----:B------:R-:W-:Y:S05]  /*bd80*/  BRA.U UP0, `(.L_x_27) ;  /* 0x0000000100a07547 */ /* 0x000fea000b800000 */
[----:B------:R-:W1:Y:S01]  /*bd90*/  S2UR UR5, SR_CgaCtaId ;  /* 0x00000000000579c3 */ /* 0x000e620000008800 */
[----:B------:R-:W-:Y:S01]  /*bda0*/  NOP ;  /* 0x0000000000007918 */ /* 0x000fe20000000000 */
[----:B------:R-:W-:Y:S01]  /*bdb0*/  UMOV UR4, 0x50 ;  /* 0x0000005000047882 */ /* 0x000fe20000000000 */
[----:B------:R-:W-:Y:S02]  /*bdc0*/  IMAD.U32 R0, RZ, RZ, UR19 ;  /* 0x00000013ff007e24 */ /* 0x000fe4000f8e00ff */
[----:B------:R-:W-:Y:S02]  /*bdd0*/  IMAD.MOV.U32 R3, RZ, RZ, 0xffff ;  /* 0x0000ffffff037424 */ /* 0x000fe400078e00ff */
[----:B---3--:R-:W-:Y:S01]  /*bde0*/  IMAD.MOV.U32 R7, RZ, RZ, 0x1 ;  /* 0x00000001ff077424 */ /* 0x008fe200078e00ff */
[----:B------:R-:W-:-:S04]  /*bdf0*/  LOP3.LUT R0, R0, 0xffff, RZ, 0xc0, !PT ;  /* 0x0000ffff00007812 */ /* 0x000fc800078ec0ff */
[----:B------:R-:W-:-:S05]  /*be00*/  SHF.R.U32.HI R0, RZ, 0x5, R0 ;  /* 0x00000005ff007819 */ /* 0x000fca0000011600 */
[----:B------:R-:W-:Y:S01]  /*be10*/  VIADD R2, R0, 0x10 ;  /* 0x0000001000027836 */ /* 0x000fe20000000000 */
[----:B------:R-:W-:Y:S01]  /*be20*/  SHF.L.U32 R0, R3, R0, RZ ;  /* 0x0000000003007219 */ /* 0x000fe200000006ff */
[----:B-1----:R-:W-:-:S03]  /*be30*/  ULEA UR6, UR5, UR4, 0x18 ;  /* 0x0000000405067291 */ /* 0x002fc6000f8ec0ff */
[----:B------:R-:W-:-:S04]  /*be40*/  SHF.L.U32 R3, R7, R2, RZ ;  /* 0x0000000207037219 */ /* 0x000fc800000006ff */
[----:B------:R-:W-:Y:S02]  /*be50*/  LOP3.LUT R0, R3, R0, RZ, 0xfc, !PT ;  /* 0x0000000003007212 */ /* 0x000fe400078efcff */
[----:B------:R-:W1:Y:S02]  /*be60*/  LDS R5, [UR6] ;  /* 0x00000006ff057984 */ /* 0x000e640008000800 */
[C---:B------:R-:W-:Y:S02]  /*be70*/  LOP3.LUT R2, R0.reuse, 0xffff, RZ, 0xc0, !PT ;  /* 0x0000ffff00027812 */ /* 0x040fe400078ec0ff */
[----:B-1----:R-:W-:-:S04]  /*be80*/  LOP3.LUT R3, R0, 0xffff, R5, 0x80, !PT ;  /* 0x0000ffff00037812 */ /* 0x002fc800078e8005 */
[----:B------:R-:W-:-:S13]  /*be90*/  ISETP.NE.AND P0, PT, R3, R2, PT ;  /* 0x000000020300720c */ /* 0x000fda0003f05270 */
[----:B------:R-:W-:Y:S05]  /*bea0*/  @P0 BRA `(.L_x_28) ;  /* 0x0000000000500947 */ /* 0x000fea0003800000 */
[----:B------:R-:W-:Y:S02]  /*beb0*/  SHF.R.U32.HI R5, RZ, 0x10, R5 ;  /* 0x00000010ff057819 */ /* 0x000fe40000011605 */
[----:B------:R-:W-:-:S04]  /*bec0*/  SHF.R.U32.HI R2, RZ, 0x10, R0 ;  /* 0x00000010ff027819 */ /* 0x000fc80000011600 */
[----:B------:R-:W-:-:S04]  /*bed0*/  LOP3.LUT R5, R5, R2, RZ, 0xc0, !PT ;  /* 0x0000000205057212 */ /* 0x000fc800078ec0ff */
[----:B------:R-:W-:-:S13]  /*bee0*/  ISETP.NE.AND P0, PT, R5, R2, PT ;  /* 0x000000020500720c */ /* 0x000fda0003f05270 */
[----:B------:R-:W-:Y:S05]  /*bef0*/  @P0 BRA `(.L_x_29) ;  /* 0x0000000000300947 */ /* 0x000fea0003800000 */
[----:B------:R-:W-:Y:S01]  /*bf00*/  R2UR UR4, R0 ;  /* 0x00000000000472ca */ /* 0x000fe200000e0000 */
[----:B------:R-:W-:Y:S01]  /*bf10*/  VOTEU.ANY UR5, UPT, PT ;  /* 0x0000000000057886 */ /* 0x000fe200038e0100 */
[----:B------:R-:W1:Y:S01]  /*bf20*/  S2R R0, SR_LANEID ;  /* 0x0000000000007919 */ /* 0x000e620000000000 */
[----:B------:R-:W-:-:S10]  /*bf30*/  UFLO.U32 UR5, UR5 ;  /* 0x00000005000572bd */ /* 0x000fd400080e0000 */
[----:B------:R-:W-:-:S06]  /*bf40*/  ULOP3.LUT UR4, URZ, UR4, URZ, 0x33, !UPT ;  /* 0x00000004ff047292 */ /* 0x000fcc000f8e33ff */
[----:B------:R-:W-:-:S04]  /*bf50*/  IMAD.U32 R2, RZ, RZ, UR4 ;  /* 0x00000004ff027e24 */ /* 0x000fc8000f8e00ff */
[----:B------:R-:W2:Y:S02]  /*bf60*/  REDUX UR7, R2 ;  /* 0x00000000020773c4 */ /* 0x000ea40000000000 */
[----:B------:R4:W-:Y:S01]  /*bf70*/  UTCATOMSWS.AND URZ, UR4 ;  /* 0x0000000400ff79e3 */ /* 0x0009e20008000000 */
[----:B-1----:R-:W-:Y:S01]  /*bf80*/  ISETP.EQ.U32.AND P0, PT, R0, UR5, PT ;  /* 0x0000000500007c0c */ /* 0x002fe2000bf02070 */
[----:B--2---:R-:W-:-:S12]  /*bf90*/  IMAD.U32 R0, RZ, RZ, UR7 ;  /* 0x00000007ff007e24 */ /* 0x004fd8000f8e00ff */
[----:B------:R4:W-:Y:S01]  /*bfa0*/  @P0 ATOMS.AND RZ, [UR6], R0 ;  /* 0x00000000ffff098c */ /* 0x0009e2000a800006 */
[----:B------:R-:W-:Y:S05]  /*bfb0*/  BRA `(.L_x_27) ;  /* 0x0000000000147947 */ /* 0x000fea0003800000 */
.L_x_29:
[----:B------:R-:W-:-:S07]  /*bfc0*/  MOV R2, 0xbfe0 ;  /* 0x0000bfe000027802 */ /* 0x000fce0000000f00 */
[----:B------:R-:W-:Y:S05]  /*bfd0*/  CALL.REL.NOINC `($__internal_0_$__cuda_sm10x_tcgen05_guardrail_trap_col_being_dealloced_not_returned_by_alloc) ;  /* 0x00000000002c7944 */ /* 0x000fea0003c00000 */
[----:B------:R-:W-:Y:S05]  /*bfe0*/  BRA `(.L_x_27) ;  /* 0x0000000000087947 */ /* 0x000fea0003800000 */
.L_x_28:
[----:B------:R-:W-:-:S07]  /*bff0*/  MOV R2, 0xc010 ;  /* 0x0000c01000027802 */ /* 0x000fce0000000f00 */
[----:B------:R-:W-:Y:S05]  /*c000*/  CALL.REL.NOINC `($__internal_2_$__cuda_sm10x_tcgen05_guardrail_trap_unallocated_columns_being_dealloced) ;  /* 0x0000000000387944 */ /* 0x000fea0003c00000 */
.L_x_27:
[----:B------:R-:W-:Y:S01]  /*c010*/  NOP ;  /* 0x0000000000007918 */ /* 0x000fe20000000000 */
[----:B----4-:R-:W-:Y:S05]  /*c020*/  EXIT ;  /* 0x000000000000794d */ /* 0x010fea0003800000 */
.L_x_22:
[----:B------:R-:W1:Y:S02]  /*c030*/  SYNCS.PHASECHK.TRANS64.TRYWAIT P1, [UR10], R2 ;  /* 0x00000002ff0075a7 */ /* 0x000e64000802110a */
[----:B-1----:R-:W-:Y:S05]  /*c040*/  @!P1 BRA `(.L_x_22) ;  /* 0xfffffffc00f89947 */ /* 0x002fea000383ffff */
[----:B------:R-:W-:Y:S05]  /*c050*/  BRA `(.L_x_30) ;  /* 0xffffffa000d87947 */ /* 0x000fea000383ffff */
.L_x_26:
[----:B------:R-:W1:Y:S02]  /*c060*/  SYNCS.PHASECHK.TRANS64.TRYWAIT P6, [UR10], R4 ;  /* 0x00000004ff0075a7 */ /* 0x000e6400080c110a */
[----:B-1----:R-:W-:Y:S05]  /*c070*/  @!P6 BRA `(.L_x_26) ;  /* 0xfffffffc00f8e947 */ /* 0x002fea000383ffff */
[----:B------:R-:W-:Y:S05]  /*c080*/  BRA `(.L_x_25) ;  /* 0xffffffb800387947 */ /* 0x000fea000383ffff */
        .weak           $__internal_0_$__cuda_sm10x_tcgen05_guardrail_trap_col_being_dealloced_not_returned_by_alloc
        .type           $__internal_0_$__cuda_sm10x_tcgen05_guardrail_trap_col_being_dealloced_not_returned_by_alloc,@function
        .size           $__internal_0_$__cuda_sm10x_tcgen05_guardrail_trap_col_being_dealloced_not_returned_by_alloc,($__internal_1_$__cuda_sm10x_tcgen05_guardrail_trap_phase_invalid_during_alloc - $__internal_0_$__cuda_sm10x_tcgen05_guardrail_trap_col_being_dealloced_not_returned_by_alloc)
$__internal_0_$__cuda_sm10x_tcgen05_guardrail_trap_col_being_dealloced_not_returned_by_alloc:
[----:B------:R-:W-:Y:S05]  /*c090*/  BPT.TRAP 0x1 ;  /* 0x000000040000795c */ /* 0x000fea0000300000 */
[----:B------:R-:W-:-:S04]  /*c0a0*/  IMAD.MOV.U32 R3, RZ, RZ, 0x0 ;  /* 0x00000000ff037424 */ /* 0x000fc800078e00ff */
[----:B------:R-:W-:Y:S05]  /*c0b0*/  RET.REL.NODEC R2 `(matmul_kernel) ;  /* 0xffffff3c02d07950 */ /* 0x000fea0003c3ffff */
        .weak           $__internal_1_$__cuda_sm10x_tcgen05_guardrail_trap_phase_invalid_during_alloc
        .type           $__internal_1_$__cuda_sm10x_tcgen05_guardrail_trap_phase_invalid_during_alloc,@function
        .size           $__internal_1_$__cuda_sm10x_tcgen05_guardrail_trap_phase_invalid_during_alloc,($__internal_2_$__cuda_sm10x_tcgen05_guardrail_trap_unallocated_columns_being_dealloced - $__internal_1_$__cuda_sm10x_tcgen05_guardrail_trap_phase_invalid_during_alloc)
$__internal_1_$__cuda_sm10x_tcgen05_guardrail_trap_phase_invalid_during_alloc:
[----:B------:R-:W-:Y:S05]  /*c0c0*/  BPT.TRAP 0x1 ;  /* 0x000000040000795c */ /* 0x000fea0000300000 */
[----:B------:R-:W-:-:S04]  /*c0d0*/  IMAD.MOV.U32 R3, RZ, RZ, 0x0 ;  /* 0x00000000ff037424 */ /* 0x000fc800078e00ff */
[----:B------:R-:W-:Y:S05]  /*c0e0*/  RET.REL.NODEC R2 `(matmul_kernel) ;  /* 0xffffff3c02c47950 */ /* 0x000fea0003c3ffff */
        .weak           $__internal_2_$__cuda_sm10x_tcgen05_guardrail_trap_unallocated_columns_being_dealloced
        .type           $__internal_2_$__cuda_sm10x_tcgen05_guardrail_trap_unallocated_columns_being_dealloced,@function
        .size           $__internal_2_$__cuda_sm10x_tcgen05_guardrail_trap_unallocated_columns_being_dealloced,(.L_x_34 - $__internal_2_$__cuda_sm10x_tcgen05_guardrail_trap_unallocated_columns_being_dealloced)
$__internal_2_$__cuda_sm10x_tcgen05_guardrail_trap_unallocated_columns_being_dealloced:
[----:B------:R-:W-:Y:S05]  /*c0f0*/  BPT.TRAP 0x1 ;  /* 0x000000040000795c */ /* 0x000fea0000300000 */
[----:B------:R-:W-:-:S04]  /*c100*/  IMAD.MOV.U32 R3, RZ, RZ, 0x0 ;  /* 0x00000000ff037424 */ /* 0x000fc800078e00ff */
[----:B------:R-:W-:Y:S05]  /*c110*/  RET.REL.NODEC R2 `(matmul_kernel) ;  /* 0xffffff3c02b87950 */ /* 0x000fea0003c3ffff */
.L_x_31:
[----:B------:R-:W-:-:S00]  /*c120*/  BRA `(.L_x_31) ;  /* 0xfffffffc00fc7947 */ /* 0x000fc0000383ffff */
[----:B------:R-:W-:-:S00]  /*c130*/  NOP ;  /* 0x0000000000007918 */ /* 0x000fc00000000000 */
        /* <DEDUP_REMOVED lines=12> */
.L_x_34:


//--------------------- .nv.shared.matmul_kernel  --------------------------
	.section	.nv.shared.matmul_kernel,"aw",@nobits
	.sectionflags	@""
	.align	16
	.zero		1024


//--------------------- .nv.shared.reserved.0     --------------------------
	.section	.nv.shared.reserved.0,"aw",@nobits
	.align	8
	.weak		__nv_reservedSMEM_offset_0_alias
	.size		__nv_reservedSMEM_offset_0_alias, 0, 64
	.other		__nv_reservedSMEM_offset_0_alias,@"STO_CUDA_RESERVED_SHARED STV_DEFAULT"
__nv_reservedSMEM_offset_0_alias:
	.zero		0
.nv.shared.reserved.0:
	.zero		64
	.weak		__nv_reservedSMEM_allocation_phase
	.type		__nv_reservedSMEM_allocation_phase,@object
	.size		__nv_reservedSMEM_allocation_phase,(.L_0 - __nv_reservedSMEM_allocation_phase)
__nv_reservedSMEM_allocation_phase:
	.zero		1
.L_0:
	.zero		7
	.weak		__nv_reservedSMEM_devtool_atexit_pc
	.type		__nv_reservedSMEM_devtool_atexit_pc,@object
	.size		__nv_reservedSMEM_devtool_atexit_pc,(__nv_reservedSMEM_allocation_mask - __nv_reservedSMEM_devtool_atexit_pc)
__nv_reservedSMEM_devtool_atexit_pc:
	.zero		8
	.weak		__nv_reservedSMEM_allocation_mask
	.type		__nv_reservedSMEM_allocation_mask,@object
	.size		__nv_reservedSMEM_allocation_mask,(.L_2 - __nv_reservedSMEM_allocation_mask)
__nv_reservedSMEM_allocation_mask:
	.zero		4
.L_2:


//--------------------- .nv.constant0.matmul_kernel --------------------------
	.section	.nv.constant0.matmul_kernel,"a",@progbits
	.sectionflags	@""
	.align	4
.nv.constant0.matmul_kernel:
	.zero		976


//--------------------- SYMBOLS --------------------------

	.type		.nv.reservedSmem.offset0,@object
	.size		.nv.reservedSmem.offset0,0x4
	.type		.nv.reservedSmem.cap,@object
	.size		.nv.reservedSmem.cap,0x4
